	.target	sm_90a

	.elftype	@"ET_EXEC"


//--------------------- .note.nv.tkinfo           --------------------------
	.section	.note.nv.tkinfo,"",@"SHT_NOTE"
	.sectionflags	@"SHF_NOTE_NV_TKINFO"
	.tkinfo
        /*0018*/ 	.word	0x00000002
        /*0030*/ 	.string	""
        /*0030*/ 	.string	"ptxas"
        /*0030*/ 	.string	"Cuda compilation tools, release 13.0, V13.0.88"
        /*0030*/ 	.string	"Build cuda_13.0.r13.0/compiler.36424714_0"
        /*0030*/ 	.string	"-arch sm_90a -m 64 "



//--------------------- .note.nv.cuinfo           --------------------------
	.section	.note.nv.cuinfo,"",@"SHT_NOTE"
	.sectionflags	@"SHF_NOTE_NV_CUINFO"
        /*0018*/ 	.short	0x0002
        /*001a*/ 	.short	0x005a
        /*001c*/ 	.short	0x0082
	.zero		2


//--------------------- .nv.info                  --------------------------
	.section	.nv.info,"",@"SHT_CUDA_INFO"
	.align	4


	//----- nvinfo : EIATTR_REGCOUNT
	.align		4
        /*0000*/ 	.byte	0x04, 0x2f
        /*0002*/ 	.short	(.L_12 - .L_11)
	.align		4
.L_11:
        /*0004*/ 	.word	index@(_ZN7cutlass13device_kernelINS_4gemm6kernel13GemmUniversalIN4cute5tupleIJiiiiEEENS1_10collective13CollectiveMmaINS1_37MainloopSm90TmaGmmaWarpSpecializedFP8ILi9ENS5_IJNS4_1CILi1EEENSA_ILi2EEESB_EEENS1_35KernelTmaWarpSpecializedCooperativeEEENS5_IJNSA_ILi256EEENSA_ILi128EEENSA_ILi64EEEEEENS_12float_e5m2_tENS5_IJlSB_lEEESK_SL_NS4_8TiledMMAINS4_8MMA_AtomIJNS4_4SM904GMMA31MMA_64x128x32_F32E5M2E5M2_SS_TNILNSP_7ScaleInE1ELSR_1EEEEEENS4_6LayoutINS5_IJSC_SB_SB_EEENS5_IJSB_NSA_ILi0EEESW_EEEEENS5_IJNS4_10UnderscoreESZ_SZ_EEEEENS4_23SM90_TMA_LOAD_MULTICASTENS4_14ComposedLayoutINS4_7SwizzleILi2ELi4ELi3EEENS4_18smem_ptr_flag_bitsILi8EEENSU_INS5_IJNSA_ILi8EEESI_EEENS5_IJSI_SB_EEEEEEEvNS4_8identityENS4_13SM90_TMA_LOADES1C_vS1D_EENS_8epilogue10collective6detail29Sm90TmaWarpSpecializedAdapterINS1H_15DefaultEpilogueISK_SL_SL_NS1G_6thread17LinearCombinationISK_Li1EffLNS1L_9ScaleType4KindE0ELNS_15FloatRoundStyleE2ESK_EENS1_15EpilogueDefaultEEEEEvvEEEEvNT_6ParamsE)
        /*0008*/ 	.word	0x000000a8


	//----- nvinfo : EIATTR_FRAME_SIZE
	.align		4
.L_12:
        /*000c*/ 	.byte	0x04, 0x11
        /*000e*/ 	.short	(.L_14 - .L_13)
	.align		4
.L_13:
        /*0010*/ 	.word	index@(_ZN7cutlass13device_kernelINS_4gemm6kernel13GemmUniversalIN4cute5tupleIJiiiiEEENS1_10collective13CollectiveMmaINS1_37MainloopSm90TmaGmmaWarpSpecializedFP8ILi9ENS5_IJNS4_1CILi1EEENSA_ILi2EEESB_EEENS1_35KernelTmaWarpSpecializedCooperativeEEENS5_IJNSA_ILi256EEENSA_ILi128EEENSA_ILi64EEEEEENS_12float_e5m2_tENS5_IJlSB_lEEESK_SL_NS4_8TiledMMAINS4_8MMA_AtomIJNS4_4SM904GMMA31MMA_64x128x32_F32E5M2E5M2_SS_TNILNSP_7ScaleInE1ELSR_1EEEEEENS4_6LayoutINS5_IJSC_SB_SB_EEENS5_IJSB_NSA_ILi0EEESW_EEEEENS5_IJNS4_10UnderscoreESZ_SZ_EEEEENS4_23SM90_TMA_LOAD_MULTICASTENS4_14ComposedLayoutINS4_7SwizzleILi2ELi4ELi3EEENS4_18smem_ptr_flag_bitsILi8EEENSU_INS5_IJNSA_ILi8EEESI_EEENS5_IJSI_SB_EEEEEEEvNS4_8identityENS4_13SM90_TMA_LOADES1C_vS1D_EENS_8epilogue10collective6detail29Sm90TmaWarpSpecializedAdapterINS1H_15DefaultEpilogueISK_SL_SL_NS1G_6thread17LinearCombinationISK_Li1EffLNS1L_9ScaleType4KindE0ELNS_15FloatRoundStyleE2ESK_EENS1_15EpilogueDefaultEEEEEvvEEEEvNT_6ParamsE)
        /*0014*/ 	.word	0x00000100


	//----- nvinfo : EIATTR_MIN_STACK_SIZE
	.align		4
.L_14:
        /*0018*/ 	.byte	0x04, 0x12
        /*001a*/ 	.short	(.L_16 - .L_15)
	.align		4
.L_15:
        /*001c*/ 	.word	index@(_ZN7cutlass13device_kernelINS_4gemm6kernel13GemmUniversalIN4cute5tupleIJiiiiEEENS1_10collective13CollectiveMmaINS1_37MainloopSm90TmaGmmaWarpSpecializedFP8ILi9ENS5_IJNS4_1CILi1EEENSA_ILi2EEESB_EEENS1_35KernelTmaWarpSpecializedCooperativeEEENS5_IJNSA_ILi256EEENSA_ILi128EEENSA_ILi64EEEEEENS_12float_e5m2_tENS5_IJlSB_lEEESK_SL_NS4_8TiledMMAINS4_8MMA_AtomIJNS4_4SM904GMMA31MMA_64x128x32_F32E5M2E5M2_SS_TNILNSP_7ScaleInE1ELSR_1EEEEEENS4_6LayoutINS5_IJSC_SB_SB_EEENS5_IJSB_NSA_ILi0EEESW_EEEEENS5_IJNS4_10UnderscoreESZ_SZ_EEEEENS4_23SM90_TMA_LOAD_MULTICASTENS4_14ComposedLayoutINS4_7SwizzleILi2ELi4ELi3EEENS4_18smem_ptr_flag_bitsILi8EEENSU_INS5_IJNSA_ILi8EEESI_EEENS5_IJSI_SB_EEEEEEEvNS4_8identityENS4_13SM90_TMA_LOADES1C_vS1D_EENS_8epilogue10collective6detail29Sm90TmaWarpSpecializedAdapterINS1H_15DefaultEpilogueISK_SL_SL_NS1G_6thread17LinearCombinationISK_Li1EffLNS1L_9ScaleType4KindE0ELNS_15FloatRoundStyleE2ESK_EENS1_15EpilogueDefaultEEEEEvvEEEEvNT_6ParamsE)
        /*0020*/ 	.word	0x00000100
.L_16:


//--------------------- .nv.compat                --------------------------
	.section	.nv.compat,"",@"SHT_CUDA_COMPAT_INFO"
	.align	4
        /*0000*/ 	.byte	0x02, 0x09, 0x01, 0x00, 0x02, 0x02, 0x04, 0x00, 0x02, 0x05, 0x05, 0x00, 0x03, 0x07, 0x01, 0x01
        /*0010*/ 	.byte	0x02, 0x03, 0x01, 0x00, 0x02, 0x06, 0x01, 0x00, 0x04, 0x0b, 0x08, 0x00, 0x00, 0x00, 0x00, 0x00
        /*0020*/ 	.byte	0x00, 0x00, 0x00, 0x00


//--------------------- .nv.info._ZN7cutlass13device_kernelINS_4gemm6kernel13GemmUniversalIN4cute5tupleIJiiiiEEENS1_10collective13CollectiveMmaINS1_37MainloopSm90TmaGmmaWarpSpecializedFP8ILi9ENS5_IJNS4_1CILi1EEENSA_ILi2EEESB_EEENS1_35KernelTmaWarpSpecializedCooperativeEEENS5_IJNSA_ILi256EEENSA_ILi128EEENSA_ILi64EEEEEENS_12float_e5m2_tENS5_IJlSB_lEEESK_SL_NS4_8TiledMMAINS4_8MMA_AtomIJNS4_4SM904GMMA31MMA_64x128x32_F32E5M2E5M2_SS_TNILNSP_7ScaleInE1ELSR_1EEEEEENS4_6LayoutINS5_IJSC_SB_SB_EEENS5_IJSB_NSA_ILi0EEESW_EEEEENS5_IJNS4_10UnderscoreESZ_SZ_EEEEENS4_23SM90_TMA_LOAD_MULTICASTENS4_14ComposedLayoutINS4_7SwizzleILi2ELi4ELi3EEENS4_18smem_ptr_flag_bitsILi8EEENSU_INS5_IJNSA_ILi8EEESI_EEENS5_IJSI_SB_EEEEEEEvNS4_8identityENS4_13SM90_TMA_LOADES1C_vS1D_EENS_8epilogue10collective6detail29Sm90TmaWarpSpecializedAdapterINS1H_15DefaultEpilogueISK_SL_SL_NS1G_6thread17LinearCombinationISK_Li1EffLNS1L_9ScaleType4KindE0ELNS_15FloatRoundStyleE2ESK_EENS1_15EpilogueDefaultEEEEEvvEEEEvNT_6ParamsE --------------------------
	.section	.nv.info._ZN7cutlass13device_kernelINS_4gemm6kernel13GemmUniversalIN4cute5tupleIJiiiiEEENS1_10collective13CollectiveMmaINS1_37MainloopSm90TmaGmmaWarpSpecializedFP8ILi9ENS5_IJNS4_1CILi1EEENSA_ILi2EEESB_EEENS1_35KernelTmaWarpSpecializedCooperativeEEENS5_IJNSA_ILi256EEENSA_ILi128EEENSA_ILi64EEEEEENS_12float_e5m2_tENS5_IJlSB_lEEESK_SL_NS4_8TiledMMAINS4_8MMA_AtomIJNS4_4SM904GMMA31MMA_64x128x32_F32E5M2E5M2_SS_TNILNSP_7ScaleInE1ELSR_1EEEEEENS4_6LayoutINS5_IJSC_SB_SB_EEENS5_IJSB_NSA_ILi0EEESW_EEEEENS5_IJNS4_10UnderscoreESZ_SZ_EEEEENS4_23SM90_TMA_LOAD_MULTICASTENS4_14ComposedLayoutINS4_7SwizzleILi2ELi4ELi3EEENS4_18smem_ptr_flag_bitsILi8EEENSU_INS5_IJNSA_ILi8EEESI_EEENS5_IJSI_SB_EEEEEEEvNS4_8identityENS4_13SM90_TMA_LOADES1C_vS1D_EENS_8epilogue10collective6detail29Sm90TmaWarpSpecializedAdapterINS1H_15DefaultEpilogueISK_SL_SL_NS1G_6thread17LinearCombinationISK_Li1EffLNS1L_9ScaleType4KindE0ELNS_15FloatRoundStyleE2ESK_EENS1_15EpilogueDefaultEEEEEvvEEEEvNT_6ParamsE,"",@"SHT_CUDA_INFO"
	.sectionflags	@""
	.align	4


	//----- nvinfo : EIATTR_CUDA_API_VERSION
	.align		4
        /*0000*/ 	.byte	0x04, 0x37
        /*0002*/ 	.short	(.L_18 - .L_17)
.L_17:
        /*0004*/ 	.word	0x00000082


	//----- nvinfo : EIATTR_KPARAM_INFO
	.align		4
.L_18:
        /*0008*/ 	.byte	0x04, 0x17
        /*000a*/ 	.short	(.L_20 - .L_19)
.L_19:
        /*000c*/ 	.word	0x00000000
        /*0010*/ 	.short	0x0000
        /*0012*/ 	.short	0x0070
        /*0014*/ 	.byte	0x00, 0xf0, 0x01, 0x10


	//----- nvinfo : EIATTR_SPARSE_MMA_MASK
	.align		4
.L_20:
        /*0018*/ 	.byte	0x03, 0x50
        /*001a*/ 	.short	0x0000


	//----- nvinfo : EIATTR_MAXREG_COUNT
	.align		4
        /*001c*/ 	.byte	0x03, 0x1b
        /*001e*/ 	.short	0x00a8


	//----- nvinfo : EIATTR_NUM_BARRIERS
	.align		4
        /*0020*/ 	.byte	0x02, 0x4c
        /*0022*/ 	.byte	0x01
	.zero		1


	//----- nvinfo : EIATTR_ANNOTATIONS
	.align		4
        /*0024*/ 	.byte	0x04, 0x55
        /*0026*/ 	.short	(.L_22 - .L_21)


	//   ....[0]....
.L_21:
        /*0028*/ 	.word	0x00000001
        /*002c*/ 	.byte	0x40, 0x07, 0x00, 0x00, 0x01, 0x00, 0x00, 0x00, 0x70, 0x09, 0x00, 0x00, 0x01, 0x00, 0x00, 0x00
        /* <DEDUP_REMOVED lines=195> */
        /*0c6c*/ 	.byte	0x20, 0x08, 0x01, 0x00, 0x01, 0x00, 0x00, 0x00, 0x70, 0x08, 0x01, 0x00


	//----- nvinfo : EIATTR_MERCURY_ISA_VERSION
	.align		4
.L_22:
        /*0c78*/ 	.byte	0x03, 0x5f
        /*0c7a*/ 	.short	0x0101


	//----- nvinfo : EIATTR_INT_WARP_WIDE_INSTR_OFFSETS
	.align		4
        /*0c7c*/ 	.byte	0x04, 0x31
        /*0c7e*/ 	.short	(.L_24 - .L_23)


	//   ....[0]....
.L_23:
        /*0c80*/ 	.word	0x00000600


	//   ....[1]....
        /*0c84*/ 	.word	0x00000620


	//   ....[2]....
        /*0c88*/ 	.word	0x00000770


	//----- nvinfo : EIATTR_COOP_GROUP_MASK_REGIDS
	.align		4
.L_24:
        /*0c8c*/ 	.byte	0x04, 0x29
        /*0c8e*/ 	.short	(.L_26 - .L_25)


	//   ....[0]....
.L_25:
        /*0c90*/ 	.word	0xffffffff


	//   ....[1]....
        /*0c94*/ 	.word	0xffffffff


	//   ....[2]....
        /*0c98*/ 	.word	0xffffffff


	//   ....[3]....
        /*0c9c*/ 	.word	0xffffffff


	//   ....[4]....
        /*0ca0*/ 	.word	0xffffffff


	//   ....[5]....
        /*0ca4*/ 	.word	0xffffffff


	//----- nvinfo : EIATTR_COOP_GROUP_INSTR_OFFSETS
	.align		4
.L_26:
        /*0ca8*/ 	.byte	0x04, 0x28
        /*0caa*/ 	.short	(.L_28 - .L_27)


	//   ....[0]....
.L_27:
        /*0cac*/ 	.word	0x00000070


	//   ....[1]....
        /*0cb0*/ 	.word	0x00000080


	//   ....[2]....
        /*0cb4*/ 	.word	0x000001a0


	//   ....[3]....
        /*0cb8*/ 	.word	0x00000490


	//   ....[4]....
        /*0cbc*/ 	.word	0x00000880


	//   ....[5]....
        /*0cc0*/ 	.word	0x00001600


	//----- nvinfo : EIATTR_REG_RECONFIG
	.align		4
.L_28:
        /*0cc4*/ 	.byte	0x01, 0x54
	.zero		2


	//----- nvinfo : EIATTR_MBARRIER_INSTR_OFFSETS
	.align		4
        /*0cc8*/ 	.byte	0x04, 0x39
        /*0cca*/ 	.short	(.L_30 - .L_29)


	//   ....[0]....
.L_29:
        /*0ccc*/ 	.word	0x00000340
        /*0cd0*/ 	.word	0x000000ff
        /*0cd4*/ 	.word	0x00000000
        /*0cd8*/ 	.short	0x0100
        /*0cda*/ 	.byte	0x09
	.zero		1


	//   ....[1]....
        /*0cdc*/ 	.word	0x00000350
        /*0ce0*/ 	.word	0x000000ff
        /*0ce4*/ 	.word	0x00000048
        /*0ce8*/ 	.short	0x0100
        /*0cea*/ 	.byte	0x09
	.zero		1


	//   ....[2]....
        /*0cec*/ 	.word	0x00000360
        /*0cf0*/ 	.word	0x000000ff
        /*0cf4*/ 	.word	0x00000008
        /*0cf8*/ 	.short	0x0100
        /*0cfa*/ 	.byte	0x09
	.zero		1


	//   ....[3]....
        /*0cfc*/ 	.word	0x00000370
        /*0d00*/ 	.word	0x000000ff
        /*0d04*/ 	.word	0x00000050
        /*0d08*/ 	.short	0x0100
        /*0d0a*/ 	.byte	0x09
	.zero		1


	//   ....[4]....
        /*0d0c*/ 	.word	0x00000380
        /*0d10*/ 	.word	0x000000ff
        /*0d14*/ 	.word	0x00000010
        /*0d18*/ 	.short	0x0100
        /*0d1a*/ 	.byte	0x09
	.zero		1


	//   ....[5]....
        /*0d1c*/ 	.word	0x00000390
        /*0d20*/ 	.word	0x000000ff
        /*0d24*/ 	.word	0x00000058
        /*0d28*/ 	.short	0x0100
        /*0d2a*/ 	.byte	0x09
	.zero		1


	//   ....[6]....
        /*0d2c*/ 	.word	0x000003a0
        /*0d30*/ 	.word	0x000000ff
        /*0d34*/ 	.word	0x00000018
        /*0d38*/ 	.short	0x0100
        /*0d3a*/ 	.byte	0x09
	.zero		1


	//   ....[7]....
        /*0d3c*/ 	.word	0x000003b0
        /*0d40*/ 	.word	0x000000ff
        /*0d44*/ 	.word	0x00000060
        /*0d48*/ 	.short	0x0100
        /*0d4a*/ 	.byte	0x09
	.zero		1


	//   ....[8]....
        /*0d4c*/ 	.word	0x000003c0
        /*0d50*/ 	.word	0x000000ff
        /*0d54*/ 	.word	0x00000020
        /*0d58*/ 	.short	0x0100
        /*0d5a*/ 	.byte	0x09
	.zero		1


	//   ....[9]....
        /*0d5c*/ 	.word	0x000003d0
        /*0d60*/ 	.word	0x000000ff
        /*0d64*/ 	.word	0x00000068
        /*0d68*/ 	.short	0x0100
        /*0d6a*/ 	.byte	0x09
	.zero		1


	//   ....[10]....
        /*0d6c*/ 	.word	0x000003e0
        /*0d70*/ 	.word	0x000000ff
        /*0d74*/ 	.word	0x00000028
        /*0d78*/ 	.short	0x0100
        /*0d7a*/ 	.byte	0x09
	.zero		1


	//   ....[11]....
        /*0d7c*/ 	.word	0x000003f0
        /*0d80*/ 	.word	0x000000ff
        /*0d84*/ 	.word	0x00000070
        /*0d88*/ 	.short	0x0100
        /*0d8a*/ 	.byte	0x09
	.zero		1


	//   ....[12]....
        /*0d8c*/ 	.word	0x00000400
        /*0d90*/ 	.word	0x000000ff
        /*0d94*/ 	.word	0x00000030
        /*0d98*/ 	.short	0x0100
        /*0d9a*/ 	.byte	0x09
	.zero		1


	//   ....[13]....
        /*0d9c*/ 	.word	0x00000410
        /*0da0*/ 	.word	0x000000ff
        /*0da4*/ 	.word	0x00000078
        /*0da8*/ 	.short	0x0100
        /*0daa*/ 	.byte	0x09
	.zero		1


	//   ....[14]....
        /*0dac*/ 	.word	0x00000420
        /*0db0*/ 	.word	0x000000ff
        /*0db4*/ 	.word	0x00000038
        /*0db8*/ 	.short	0x0100
        /*0dba*/ 	.byte	0x09
	.zero		1


	//   ....[15]....
        /*0dbc*/ 	.word	0x00000430
        /*0dc0*/ 	.word	0x000000ff
        /*0dc4*/ 	.word	0x00000080
        /*0dc8*/ 	.short	0x0100
        /*0dca*/ 	.byte	0x09
	.zero		1


	//   ....[16]....
        /*0dcc*/ 	.word	0x00000440
        /*0dd0*/ 	.word	0x000000ff
        /*0dd4*/ 	.word	0x00000040
        /*0dd8*/ 	.short	0x0100
        /*0dda*/ 	.byte	0x09
	.zero		1


	//   ....[17]....
        /*0ddc*/ 	.word	0x00000450
        /*0de0*/ 	.word	0x000000ff
        /*0de4*/ 	.word	0x00000088
        /*0de8*/ 	.short	0x0100
        /*0dea*/ 	.byte	0x09
	.zero		1


	//   ....[18]....
        /*0dec*/ 	.word	0x00000800
        /*0df0*/ 	.word	0x000000ff
        /*0df4*/ 	.word	0x000000a0
        /*0df8*/ 	.short	0x0100
        /*0dfa*/ 	.byte	0x06
	.zero		1


	//   ....[19]....
        /*0dfc*/ 	.word	0x00000830
        /*0e00*/ 	.word	0x000000ff
        /*0e04*/ 	.word	0x000000a8
        /*0e08*/ 	.short	0x0100
        /*0e0a*/ 	.byte	0x06
	.zero		1


	//   ....[20]....
        /*0e0c*/ 	.word	0x00001e10
        /*0e10*/ 	.word	0x000000ff
        /*0e14*/ 	.word	0x00000000
        /*0e18*/ 	.short	0x010a
        /*0e1a*/ 	.byte	0x06
	.zero		1


	//   ....[21]....
        /*0e1c*/ 	.word	0x00001e50
        /*0e20*/ 	.word	0x000000ff
        /*0e24*/ 	.word	0x00000000
        /*0e28*/ 	.short	0x010a
        /*0e2a*/ 	.byte	0x06
	.zero		1


	//   ....[22]....
        /*0e2c*/ 	.word	0x000030e0
        /*0e30*/ 	.word	0x000000ff
        /*0e34*/ 	.word	0x00000000
        /*0e38*/ 	.short	0x010a
        /*0e3a*/ 	.byte	0x10
	.zero		1


	//   ....[23]....
        /*0e3c*/ 	.word	0x00003120
        /*0e40*/ 	.word	0x000000ff
        /*0e44*/ 	.word	0x00000000
        /*0e48*/ 	.short	0x010a
        /*0e4a*/ 	.byte	0x10
	.zero		1


	//   ....[24]....
        /*0e4c*/ 	.word	0x00004200
        /*0e50*/ 	.word	0x000000e5
        /*0e54*/ 	.word	0x00000000
        /*0e58*/ 	.short	0x0101
        /*0e5a*/ 	.byte	0x3f
	.zero		1


	//   ....[25]....
        /*0e5c*/ 	.word	0x000053f0
        /*0e60*/ 	.word	0x00000018
        /*0e64*/ 	.word	0x00000000
        /*0e68*/ 	.short	0x0101
        /*0e6a*/ 	.byte	0x3f
	.zero		1


	//   ....[26]....
        /*0e6c*/ 	.word	0x0000f7a0
        /*0e70*/ 	.word	0x0000000d
        /*0e74*/ 	.word	0x00000048
        /*0e78*/ 	.short	0x010a
        /*0e7a*/ 	.byte	0x3f
	.zero		1


	//   ....[27]....
        /*0e7c*/ 	.word	0x0000fb70
        /*0e80*/ 	.word	0x00000005
        /*0e84*/ 	.word	0x000000a8
        /*0e88*/ 	.short	0x0101
        /*0e8a*/ 	.byte	0x3f
	.zero		1


	//   ....[28]....
        /*0e8c*/ 	.word	0x000102f0
        /*0e90*/ 	.word	0x00000007
        /*0e94*/ 	.word	0x00000000
        /*0e98*/ 	.short	0x010a
        /*0e9a*/ 	.byte	0x3f
	.zero		1


	//   ....[29]....
        /*0e9c*/ 	.word	0x00010370
        /*0ea0*/ 	.word	0x00000008
        /*0ea4*/ 	.word	0x00000000
        /*0ea8*/ 	.short	0x010a
        /*0eaa*/ 	.byte	0x3f
	.zero		1


	//   ....[30]....
        /*0eac*/ 	.word	0x00010400
        /*0eb0*/ 	.word	0x00000009
        /*0eb4*/ 	.word	0x00000000
        /*0eb8*/ 	.short	0x010a
        /*0eba*/ 	.byte	0x3f
	.zero		1


	//   ....[31]....
        /*0ebc*/ 	.word	0x00010490
        /*0ec0*/ 	.word	0x00000008
        /*0ec4*/ 	.word	0x00000000
        /*0ec8*/ 	.short	0x010a
        /*0eca*/ 	.byte	0x3f
	.zero		1


	//   ....[32]....
        /*0ecc*/ 	.word	0x00010520
        /*0ed0*/ 	.word	0x00000009
        /*0ed4*/ 	.word	0x00000000
        /*0ed8*/ 	.short	0x010a
        /*0eda*/ 	.byte	0x3f
	.zero		1


	//   ....[33]....
        /*0edc*/ 	.word	0x000105b0
        /*0ee0*/ 	.word	0x00000008
        /*0ee4*/ 	.word	0x00000000
        /*0ee8*/ 	.short	0x010a
        /*0eea*/ 	.byte	0x3f
	.zero		1


	//   ....[34]....
        /*0eec*/ 	.word	0x00010640
        /*0ef0*/ 	.word	0x00000009
        /*0ef4*/ 	.word	0x00000000
        /*0ef8*/ 	.short	0x010a
        /*0efa*/ 	.byte	0x3f
	.zero		1


	//   ....[35]....
        /*0efc*/ 	.word	0x000106d0
        /*0f00*/ 	.word	0x00000006
        /*0f04*/ 	.word	0x00000000
        /*0f08*/ 	.short	0x010a
        /*0f0a*/ 	.byte	0x3f
	.zero		1


	//   ....[36]....
        /*0f0c*/ 	.word	0x00010760
        /*0f10*/ 	.word	0x00000003
        /*0f14*/ 	.word	0x00000000
        /*0f18*/ 	.short	0x010a
        /*0f1a*/ 	.byte	0x3f
	.zero		1


	//   ....[37]....
        /*0f1c*/ 	.word	0x000107d0
        /*0f20*/ 	.word	0x00000003
        /*0f24*/ 	.word	0x00000000
        /*0f28*/ 	.short	0x010a
        /*0f2a*/ 	.byte	0x3f
	.zero		1


	//   ....[38]....
        /*0f2c*/ 	.word	0x00010840
        /*0f30*/ 	.word	0x00000000
        /*0f34*/ 	.word	0x00000000
        /*0f38*/ 	.short	0x010a
        /*0f3a*/ 	.byte	0x3f
	.zero		1


	//   ....[39]....
        /*0f3c*/ 	.word	0x00010920
        /*0f40*/ 	.word	0x0000000d
        /*0f44*/ 	.word	0x00000048
        /*0f48*/ 	.short	0x010a
        /*0f4a*/ 	.byte	0x3f
	.zero		1


	//   ....[40]....
        /*0f4c*/ 	.word	0x000109f0
        /*0f50*/ 	.word	0x00000007
        /*0f54*/ 	.word	0x00000000
        /*0f58*/ 	.short	0x010a
        /*0f5a*/ 	.byte	0x3f
	.zero		1


	//   ....[41]....
        /*0f5c*/ 	.word	0x00010a40
        /*0f60*/ 	.word	0x00000008
        /*0f64*/ 	.word	0x00000000
        /*0f68*/ 	.short	0x010a
        /*0f6a*/ 	.byte	0x3f
	.zero		1


	//   ....[42]....
        /*0f6c*/ 	.word	0x00010a90
        /*0f70*/ 	.word	0x00000009
        /*0f74*/ 	.word	0x00000000
        /*0f78*/ 	.short	0x010a
        /*0f7a*/ 	.byte	0x3f
	.zero		1


	//   ....[43]....
        /*0f7c*/ 	.word	0x00010ae0
        /*0f80*/ 	.word	0x00000008
        /*0f84*/ 	.word	0x00000000
        /*0f88*/ 	.short	0x010a
        /*0f8a*/ 	.byte	0x3f
	.zero		1


	//   ....[44]....
        /*0f8c*/ 	.word	0x00010b30
        /*0f90*/ 	.word	0x00000009
        /*0f94*/ 	.word	0x00000000
        /*0f98*/ 	.short	0x010a
        /*0f9a*/ 	.byte	0x3f
	.zero		1


	//   ....[45]....
        /*0f9c*/ 	.word	0x00010b80
        /*0fa0*/ 	.word	0x00000008
        /*0fa4*/ 	.word	0x00000000
        /*0fa8*/ 	.short	0x010a
        /*0faa*/ 	.byte	0x3f
	.zero		1


	//   ....[46]....
        /*0fac*/ 	.word	0x00010bd0
        /*0fb0*/ 	.word	0x00000009
        /*0fb4*/ 	.word	0x00000000
        /*0fb8*/ 	.short	0x010a
        /*0fba*/ 	.byte	0x3f
	.zero		1


	//   ....[47]....
        /*0fbc*/ 	.word	0x00010c20
        /*0fc0*/ 	.word	0x00000006
        /*0fc4*/ 	.word	0x00000000
        /*0fc8*/ 	.short	0x010a
        /*0fca*/ 	.byte	0x3f
	.zero		1


	//----- nvinfo : EIATTR_NUM_MBARRIERS
	.align		4
.L_30:
        /*0fcc*/ 	.byte	0x03, 0x38
        /*0fce*/ 	.short	0x0014


	//----- nvinfo : EIATTR_EXIT_INSTR_OFFSETS
	.align		4
        /*0fd0*/ 	.byte	0x04, 0x1c
        /*0fd2*/ 	.short	(.L_32 - .L_31)


	//   ....[0]....
.L_31:
        /*0fd4*/ 	.word	0x00000a10


	//   ....[1]....
        /*0fd8*/ 	.word	0x000012a0


	//   ....[2]....
        /*0fdc*/ 	.word	0x0000ee90


	//   ....[3]....
        /*0fe0*/ 	.word	0x0000f420


	//   ....[4]....
        /*0fe4*/ 	.word	0x000107b0


	//----- nvinfo : EIATTR_MAX_THREADS
	.align		4
.L_32:
        /*0fe8*/ 	.byte	0x04, 0x05
        /*0fea*/ 	.short	(.L_34 - .L_33)
.L_33:
        /*0fec*/ 	.word	0x00000180
        /*0ff0*/ 	.word	0x00000001
        /*0ff4*/ 	.word	0x00000001


	//----- nvinfo : EIATTR_CRS_STACK_SIZE
	.align		4
.L_34:
        /*0ff8*/ 	.byte	0x04, 0x1e
        /*0ffa*/ 	.short	(.L_36 - .L_35)
.L_35:
        /*0ffc*/ 	.word	0x00000000


	//----- nvinfo : EIATTR_CBANK_PARAM_SIZE
	.align		4
.L_36:
        /*1000*/ 	.byte	0x03, 0x19
        /*1002*/ 	.short	0x0470


	//----- nvinfo : EIATTR_PARAM_CBANK
	.align		4
        /*1004*/ 	.byte	0x04, 0x0a
        /*1006*/ 	.short	(.L_38 - .L_37)
	.align		4
.L_37:
        /*1008*/ 	.word	index@(.nv.constant0._ZN7cutlass13device_kernelINS_4gemm6kernel13GemmUniversalIN4cute5tupleIJiiiiEEENS1_10collective13CollectiveMmaINS1_37MainloopSm90TmaGmmaWarpSpecializedFP8ILi9ENS5_IJNS4_1CILi1EEENSA_ILi2EEESB_EEENS1_35KernelTmaWarpSpecializedCooperativeEEENS5_IJNSA_ILi256EEENSA_ILi128EEENSA_ILi64EEEEEENS_12float_e5m2_tENS5_IJlSB_lEEESK_SL_NS4_8TiledMMAINS4_8MMA_AtomIJNS4_4SM904GMMA31MMA_64x128x32_F32E5M2E5M2_SS_TNILNSP_7ScaleInE1ELSR_1EEEEEENS4_6LayoutINS5_IJSC_SB_SB_EEENS5_IJSB_NSA_ILi0EEESW_EEEEENS5_IJNS4_10UnderscoreESZ_SZ_EEEEENS4_23SM90_TMA_LOAD_MULTICASTENS4_14ComposedLayoutINS4_7SwizzleILi2ELi4ELi3EEENS4_18smem_ptr_flag_bitsILi8EEENSU_INS5_IJNSA_ILi8EEESI_EEENS5_IJSI_SB_EEEEEEEvNS4_8identityENS4_13SM90_TMA_LOADES1C_vS1D_EENS_8epilogue10collective6detail29Sm90TmaWarpSpecializedAdapterINS1H_15DefaultEpilogueISK_SL_SL_NS1G_6thread17LinearCombinationISK_Li1EffLNS1L_9ScaleType4KindE0ELNS_15FloatRoundStyleE2ESK_EENS1_15EpilogueDefaultEEEEEvvEEEEvNT_6ParamsE)
        /*100c*/ 	.short	0x0210
        /*100e*/ 	.short	0x0470


	//----- nvinfo : EIATTR_SW_WAR
	.align		4
.L_38:
        /*1010*/ 	.byte	0x04, 0x36
        /*1012*/ 	.short	(.L_40 - .L_39)
.L_39:
        /*1014*/ 	.word	0x00000008
.L_40:


//--------------------- .nv.callgraph             --------------------------
	.section	.nv.callgraph,"",@"SHT_CUDA_CALLGRAPH"
	.align	4
	.sectionentsize	8
	.align		4
        /*0000*/ 	.word	0x00000000
	.align		4
        /*0004*/ 	.word	0xffffffff
	.align		4
        /*0008*/ 	.word	0x00000000
	.align		4
        /*000c*/ 	.word	0xfffffffe
	.align		4
        /*0010*/ 	.word	0x00000000
	.align		4
        /*0014*/ 	.word	0xfffffffd
	.align		4
        /*0018*/ 	.word	0x00000000
	.align		4
        /*001c*/ 	.word	0xfffffffc


//--------------------- .nv.constant4             --------------------------
	.section	.nv.constant4,"a",@progbits
	.align	8
	.align		8
.nv.constant4:
        /*0000*/ 	.dword	_ZN39_INTERNAL_0e9f5e74_4_k_cu_0f47a075_42894cuda3std3__45__cpo5beginE
	.align		8
        /*0008*/ 	.dword	_ZN39_INTERNAL_0e9f5e74_4_k_cu_0f47a075_42894cuda3std3__45__cpo3endE
	.align		8
        /*0010*/ 	.dword	_ZN39_INTERNAL_0e9f5e74_4_k_cu_0f47a075_42894cuda3std3__45__cpo6cbeginE
	.align		8
        /*0018*/ 	.dword	_ZN39_INTERNAL_0e9f5e74_4_k_cu_0f47a075_42894cuda3std3__45__cpo4cendE
	.align		8
        /*0020*/ 	.dword	_ZN39_INTERNAL_0e9f5e74_4_k_cu_0f47a075_42894cuda3std3__441_GLOBAL__N__0e9f5e74_4_k_cu_0f47a075_42896ignoreE
	.align		8
        /*0028*/ 	.dword	_ZN39_INTERNAL_0e9f5e74_4_k_cu_0f47a075_42894cuda3std3__419piecewise_constructE
	.align		8
        /*0030*/ 	.dword	_ZN39_INTERNAL_0e9f5e74_4_k_cu_0f47a075_42894cuda3std3__48in_placeE
	.align		8
        /*0038*/ 	.dword	_ZN39_INTERNAL_0e9f5e74_4_k_cu_0f47a075_42894cuda3std6ranges3__45__cpo4swapE
	.align		8
        /*0040*/ 	.dword	_ZN39_INTERNAL_0e9f5e74_4_k_cu_0f47a075_42894cuda3std6ranges3__45__cpo9iter_moveE
	.align		8
        /*0048*/ 	.dword	_ZN39_INTERNAL_0e9f5e74_4_k_cu_0f47a075_42894cute7productE
	.align		8
        /*0050*/ 	.dword	_ZN39_INTERNAL_0e9f5e74_4_k_cu_0f47a075_42894cute1_E


//--------------------- .text._ZN7cutlass13device_kernelINS_4gemm6kernel13GemmUniversalIN4cute5tupleIJiiiiEEENS1_10collective13CollectiveMmaINS1_37MainloopSm90TmaGmmaWarpSpecializedFP8ILi9ENS5_IJNS4_1CILi1EEENSA_ILi2EEESB_EEENS1_35KernelTmaWarpSpecializedCooperativeEEENS5_IJNSA_ILi256EEENSA_ILi128EEENSA_ILi64EEEEEENS_12float_e5m2_tENS5_IJlSB_lEEESK_SL_NS4_8TiledMMAINS4_8MMA_AtomIJNS4_4SM904GMMA31MMA_64x128x32_F32E5M2E5M2_SS_TNILNSP_7ScaleInE1ELSR_1EEEEEENS4_6LayoutINS5_IJSC_SB_SB_EEENS5_IJSB_NSA_ILi0EEESW_EEEEENS5_IJNS4_10UnderscoreESZ_SZ_EEEEENS4_23SM90_TMA_LOAD_MULTICASTENS4_14ComposedLayoutINS4_7SwizzleILi2ELi4ELi3EEENS4_18smem_ptr_flag_bitsILi8EEENSU_INS5_IJNSA_ILi8EEESI_EEENS5_IJSI_SB_EEEEEEEvNS4_8identityENS4_13SM90_TMA_LOADES1C_vS1D_EENS_8epilogue10collective6detail29Sm90TmaWarpSpecializedAdapterINS1H_15DefaultEpilogueISK_SL_SL_NS1G_6thread17LinearCombinationISK_Li1EffLNS1L_9ScaleType4KindE0ELNS_15FloatRoundStyleE2ESK_EENS1_15EpilogueDefaultEEEEEvvEEEEvNT_6ParamsE --------------------------
	.section	.text._ZN7cutlass13device_kernelINS_4gemm6kernel13GemmUniversalIN4cute5tupleIJiiiiEEENS1_10collective13CollectiveMmaINS1_37MainloopSm90TmaGmmaWarpSpecializedFP8ILi9ENS5_IJNS4_1CILi1EEENSA_ILi2EEESB_EEENS1_35KernelTmaWarpSpecializedCooperativeEEENS5_IJNSA_ILi256EEENSA_ILi128EEENSA_ILi64EEEEEENS_12float_e5m2_tENS5_IJlSB_lEEESK_SL_NS4_8TiledMMAINS4_8MMA_AtomIJNS4_4SM904GMMA31MMA_64x128x32_F32E5M2E5M2_SS_TNILNSP_7ScaleInE1ELSR_1EEEEEENS4_6LayoutINS5_IJSC_SB_SB_EEENS5_IJSB_NSA_ILi0EEESW_EEEEENS5_IJNS4_10UnderscoreESZ_SZ_EEEEENS4_23SM90_TMA_LOAD_MULTICASTENS4_14ComposedLayoutINS4_7SwizzleILi2ELi4ELi3EEENS4_18smem_ptr_flag_bitsILi8EEENSU_INS5_IJNSA_ILi8EEESI_EEENS5_IJSI_SB_EEEEEEEvNS4_8identityENS4_13SM90_TMA_LOADES1C_vS1D_EENS_8epilogue10collective6detail29Sm90TmaWarpSpecializedAdapterINS1H_15DefaultEpilogueISK_SL_SL_NS1G_6thread17LinearCombinationISK_Li1EffLNS1L_9ScaleType4KindE0ELNS_15FloatRoundStyleE2ESK_EENS1_15EpilogueDefaultEEEEEvvEEEEvNT_6ParamsE,"ax",@progbits
	.align	128
.text._ZN7cutlass13device_kernelINS_4gemm6kernel13GemmUniversalIN4cute5tupleIJiiiiEEENS1_10collective13CollectiveMmaINS1_37MainloopSm90TmaGmmaWarpSpecializedFP8ILi9ENS5_IJNS4_1CILi1EEENSA_ILi2EEESB_EEENS1_35KernelTmaWarpSpecializedCooperativeEEENS5_IJNSA_ILi256EEENSA_ILi128EEENSA_ILi64EEEEEENS_12float_e5m2_tENS5_IJlSB_lEEESK_SL_NS4_8TiledMMAINS4_8MMA_AtomIJNS4_4SM904GMMA31MMA_64x128x32_F32E5M2E5M2_SS_TNILNSP_7ScaleInE1ELSR_1EEEEEENS4_6LayoutINS5_IJSC_SB_SB_EEENS5_IJSB_NSA_ILi0EEESW_EEEEENS5_IJNS4_10UnderscoreESZ_SZ_EEEEENS4_23SM90_TMA_LOAD_MULTICASTENS4_14ComposedLayoutINS4_7SwizzleILi2ELi4ELi3EEENS4_18smem_ptr_flag_bitsILi8EEENSU_INS5_IJNSA_ILi8EEESI_EEENS5_IJSI_SB_EEEEEEEvNS4_8identityENS4_13SM90_TMA_LOADES1C_vS1D_EENS_8epilogue10collective6detail29Sm90TmaWarpSpecializedAdapterINS1H_15DefaultEpilogueISK_SL_SL_NS1G_6thread17LinearCombinationISK_Li1EffLNS1L_9ScaleType4KindE0ELNS_15FloatRoundStyleE2ESK_EENS1_15EpilogueDefaultEEEEEvvEEEEvNT_6ParamsE:
        .type           _ZN7cutlass13device_kernelINS_4gemm6kernel13GemmUniversalIN4cute5tupleIJiiiiEEENS1_10collective13CollectiveMmaINS1_37MainloopSm90TmaGmmaWarpSpecializedFP8ILi9ENS5_IJNS4_1CILi1EEENSA_ILi2EEESB_EEENS1_35KernelTmaWarpSpecializedCooperativeEEENS5_IJNSA_ILi256EEENSA_ILi128EEENSA_ILi64EEEEEENS_12float_e5m2_tENS5_IJlSB_lEEESK_SL_NS4_8TiledMMAINS4_8MMA_AtomIJNS4_4SM904GMMA31MMA_64x128x32_F32E5M2E5M2_SS_TNILNSP_7ScaleInE1ELSR_1EEEEEENS4_6LayoutINS5_IJSC_SB_SB_EEENS5_IJSB_NSA_ILi0EEESW_EEEEENS5_IJNS4_10UnderscoreESZ_SZ_EEEEENS4_23SM90_TMA_LOAD_MULTICASTENS4_14ComposedLayoutINS4_7SwizzleILi2ELi4ELi3EEENS4_18smem_ptr_flag_bitsILi8EEENSU_INS5_IJNSA_ILi8EEESI_EEENS5_IJSI_SB_EEEEEEEvNS4_8identityENS4_13SM90_TMA_LOADES1C_vS1D_EENS_8epilogue10collective6detail29Sm90TmaWarpSpecializedAdapterINS1H_15DefaultEpilogueISK_SL_SL_NS1G_6thread17LinearCombinationISK_Li1EffLNS1L_9ScaleType4KindE0ELNS_15FloatRoundStyleE2ESK_EENS1_15EpilogueDefaultEEEEEvvEEEEvNT_6ParamsE,@function
        .size           _ZN7cutlass13device_kernelINS_4gemm6kernel13GemmUniversalIN4cute5tupleIJiiiiEEENS1_10collective13CollectiveMmaINS1_37MainloopSm90TmaGmmaWarpSpecializedFP8ILi9ENS5_IJNS4_1CILi1EEENSA_ILi2EEESB_EEENS1_35KernelTmaWarpSpecializedCooperativeEEENS5_IJNSA_ILi256EEENSA_ILi128EEENSA_ILi64EEEEEENS_12float_e5m2_tENS5_IJlSB_lEEESK_SL_NS4_8TiledMMAINS4_8MMA_AtomIJNS4_4SM904GMMA31MMA_64x128x32_F32E5M2E5M2_SS_TNILNSP_7ScaleInE1ELSR_1EEEEEENS4_6LayoutINS5_IJSC_SB_SB_EEENS5_IJSB_NSA_ILi0EEESW_EEEEENS5_IJNS4_10UnderscoreESZ_SZ_EEEEENS4_23SM90_TMA_LOAD_MULTICASTENS4_14ComposedLayoutINS4_7SwizzleILi2ELi4ELi3EEENS4_18smem_ptr_flag_bitsILi8EEENSU_INS5_IJNSA_ILi8EEESI_EEENS5_IJSI_SB_EEEEEEEvNS4_8identityENS4_13SM90_TMA_LOADES1C_vS1D_EENS_8epilogue10collective6detail29Sm90TmaWarpSpecializedAdapterINS1H_15DefaultEpilogueISK_SL_SL_NS1G_6thread17LinearCombinationISK_Li1EffLNS1L_9ScaleType4KindE0ELNS_15FloatRoundStyleE2ESK_EENS1_15EpilogueDefaultEEEEEvvEEEEvNT_6ParamsE,(.L_x_345 - _ZN7cutlass13device_kernelINS_4gemm6kernel13GemmUniversalIN4cute5tupleIJiiiiEEENS1_10collective13CollectiveMmaINS1_37MainloopSm90TmaGmmaWarpSpecializedFP8ILi9ENS5_IJNS4_1CILi1EEENSA_ILi2EEESB_EEENS1_35KernelTmaWarpSpecializedCooperativeEEENS5_IJNSA_ILi256EEENSA_ILi128EEENSA_ILi64EEEEEENS_12float_e5m2_tENS5_IJlSB_lEEESK_SL_NS4_8TiledMMAINS4_8MMA_AtomIJNS4_4SM904GMMA31MMA_64x128x32_F32E5M2E5M2_SS_TNILNSP_7ScaleInE1ELSR_1EEEEEENS4_6LayoutINS5_IJSC_SB_SB_EEENS5_IJSB_NSA_ILi0EEESW_EEEEENS5_IJNS4_10UnderscoreESZ_SZ_EEEEENS4_23SM90_TMA_LOAD_MULTICASTENS4_14ComposedLayoutINS4_7SwizzleILi2ELi4ELi3EEENS4_18smem_ptr_flag_bitsILi8EEENSU_INS5_IJNSA_ILi8EEESI_EEENS5_IJSI_SB_EEEEEEEvNS4_8identityENS4_13SM90_TMA_LOADES1C_vS1D_EENS_8epilogue10collective6detail29Sm90TmaWarpSpecializedAdapterINS1H_15DefaultEpilogueISK_SL_SL_NS1G_6thread17LinearCombinationISK_Li1EffLNS1L_9ScaleType4KindE0ELNS_15FloatRoundStyleE2ESK_EENS1_15EpilogueDefaultEEEEEvvEEEEvNT_6ParamsE)
        .other          _ZN7cutlass13device_kernelINS_4gemm6kernel13GemmUniversalIN4cute5tupleIJiiiiEEENS1_10collective13CollectiveMmaINS1_37MainloopSm90TmaGmmaWarpSpecializedFP8ILi9ENS5_IJNS4_1CILi1EEENSA_ILi2EEESB_EEENS1_35KernelTmaWarpSpecializedCooperativeEEENS5_IJNSA_ILi256EEENSA_ILi128EEENSA_ILi64EEEEEENS_12float_e5m2_tENS5_IJlSB_lEEESK_SL_NS4_8TiledMMAINS4_8MMA_AtomIJNS4_4SM904GMMA31MMA_64x128x32_F32E5M2E5M2_SS_TNILNSP_7ScaleInE1ELSR_1EEEEEENS4_6LayoutINS5_IJSC_SB_SB_EEENS5_IJSB_NSA_ILi0EEESW_EEEEENS5_IJNS4_10UnderscoreESZ_SZ_EEEEENS4_23SM90_TMA_LOAD_MULTICASTENS4_14ComposedLayoutINS4_7SwizzleILi2ELi4ELi3EEENS4_18smem_ptr_flag_bitsILi8EEENSU_INS5_IJNSA_ILi8EEESI_EEENS5_IJSI_SB_EEEEEEEvNS4_8identityENS4_13SM90_TMA_LOADES1C_vS1D_EENS_8epilogue10collective6detail29Sm90TmaWarpSpecializedAdapterINS1H_15DefaultEpilogueISK_SL_SL_NS1G_6thread17LinearCombinationISK_Li1EffLNS1L_9ScaleType4KindE0ELNS_15FloatRoundStyleE2ESK_EENS1_15EpilogueDefaultEEEEEvvEEEEvNT_6ParamsE,@"STO_CUDA_ENTRY STV_DEFAULT"
_ZN7cutlass13device_kernelINS_4gemm6kernel13GemmUniversalIN4cute5tupleIJiiiiEEENS1_10collective13CollectiveMmaINS1_37MainloopSm90TmaGmmaWarpSpecializedFP8ILi9ENS5_IJNS4_1CILi1EEENSA_ILi2EEESB_EEENS1_35KernelTmaWarpSpecializedCooperativeEEENS5_IJNSA_ILi256EEENSA_ILi128EEENSA_ILi64EEEEEENS_12float_e5m2_tENS5_IJlSB_lEEESK_SL_NS4_8TiledMMAINS4_8MMA_AtomIJNS4_4SM904GMMA31MMA_64x128x32_F32E5M2E5M2_SS_TNILNSP_7ScaleInE1ELSR_1EEEEEENS4_6LayoutINS5_IJSC_SB_SB_EEENS5_IJSB_NSA_ILi0EEESW_EEEEENS5_IJNS4_10UnderscoreESZ_SZ_EEEEENS4_23SM90_TMA_LOAD_MULTICASTENS4_14ComposedLayoutINS4_7SwizzleILi2ELi4ELi3EEENS4_18smem_ptr_flag_bitsILi8EEENSU_INS5_IJNSA_ILi8EEESI_EEENS5_IJSI_SB_EEEEEEEvNS4_8identityENS4_13SM90_TMA_LOADES1C_vS1D_EENS_8epilogue10collective6detail29Sm90TmaWarpSpecializedAdapterINS1H_15DefaultEpilogueISK_SL_SL_NS1G_6thread17LinearCombinationISK_Li1EffLNS1L_9ScaleType4KindE0ELNS_15FloatRoundStyleE2ESK_EENS1_15EpilogueDefaultEEEEEvvEEEEvNT_6ParamsE:
[----:B------:R-:W0:Y:S02]  /*0000*/  LDC R1, c[0x0][0x28] ;  /* 0x00000a00ff017b82 */ /* 0x000e240000000800 */
[----:B0-----:R-:W-:Y:S01]  /*0010*/  VIADD R1, R1, 0xffffff00 ;  /* 0xffffff0001017836 */ /* 0x001fe20000000000 */
[----:B------:R-:W0:Y:S01]  /*0020*/  S2R R5, SR_TID.X ;  /* 0x0000000000057919 */ /* 0x000e220000002100 */
[----:B------:R-:W-:Y:S01]  /*0030*/  ELECT P0, URZ, PT ;  /* 0x00000000003f782f */ /* 0x000fe20003800000 */
[----:B------:R-:W-:Y:S01]  /*0040*/  BSSY B0, `(.L_x_0) ;  /* 0x0000015000007945 */ /* 0x000fe20003800000 */
[--C-:B0-----:R-:W-:Y:S02]  /*0050*/  SHF.R.U32.HI R0, RZ, 0x5, R5.reuse ;  /* 0x00000005ff007819 */ /* 0x101fe40000011605 */
[----:B------:R-:W-:-:S03]  /*0060*/  SHF.R.U32.HI R2, RZ, 0x7, R5 ;  /* 0x00000007ff027819 */ /* 0x000fc60000011605 */
[----:B------:R-:W0:Y:S04]  /*0070*/  SHFL.IDX PT, R3, R0, RZ, 0x1f ;  /* 0x00001fff00037589 */ /* 0x000e2800000e0000 */
[----:B------:R-:W1:Y:S01]  /*0080*/  SHFL.IDX PT, R2, R2, RZ, 0x1f ;  /* 0x00001fff02027589 */ /* 0x000e6200000e0000 */
[----:B0-----:R-:W-:Y:S02]  /*0090*/  R2UR UR4, R3 ;  /* 0x00000000030472ca */ /* 0x001fe400000e0000 */
[----:B-1----:R-:W-:-:S11]  /*00a0*/  R2UR UR6, R2 ;  /* 0x00000000020672ca */ /* 0x002fd600000e0000 */
[----:B------:R-:W-:Y:S02]  /*00b0*/  USHF.R.S32.HI UR5, URZ, 0x1f, UR4 ;  /* 0x0000001f3f057899 */ /* 0x000fe40008011404 */
[----:B------:R-:W-:Y:S02]  /*00c0*/  ISETP.NE.OR P0, PT, RZ, UR4, !P0 ;  /* 0x00000004ff007c0c */ /* 0x000fe4000c705670 */
[----:B------:R-:W-:-:S04]  /*00d0*/  ULEA.HI UR5, UR5, UR4, URZ, 0x2 ;  /* 0x0000000405057291 */ /* 0x000fc8000f8f103f */
[----:B------:R-:W-:-:S04]  /*00e0*/  ULOP3.LUT UR5, UR5, 0xfffffffc, URZ, 0xc0, !UPT ;  /* 0xfffffffc05057892 */ /* 0x000fc8000f8ec03f */
[----:B------:R-:W-:-:S03]  /*00f0*/  UIADD3 UR8, UR4, -UR5, URZ ;  /* 0x8000000504087290 */ /* 0x000fc6000fffe03f */
[----:B------:R-:W-:Y:S09]  /*0100*/  @P0 BRA `(.L_x_1) ;  /* 0x0000000000200947 */ /* 0x000ff20003800000 */
[----:B------:R-:W-:Y:S02]  /*0110*/  ULDC.64 UR4, c[0x0][0x198] ;  /* 0x0000660000047ab9 */ /* 0x000fe40000000a00 */
[----:B------:R-:W-:Y:S02]  /*0120*/  UIADD3 UR10, UP0, UR4, 0xf0, URZ ;  /* 0x000000f0040a7890 */ /* 0x000fe4000ff1e03f */
[----:B------:R-:W-:Y:S02]  /*0130*/  UIADD3 UR4, UP1, UR4, 0x1f0, URZ ;  /* 0x000001f004047890 */ /* 0x000fe4000ff3e03f */
[----:B------:R-:W-:Y:S02]  /*0140*/  UIADD3.X UR11, URZ, UR5, URZ, UP0, !UPT ;  /* 0x000000053f0b7290 */ /* 0x000fe400087fe43f */
[----:B------:R-:W-:-:S07]  /*0150*/  UIADD3.X UR5, URZ, UR5, URZ, UP1, !UPT ;  /* 0x000000053f057290 */ /* 0x000fce0008ffe43f */
[----:B------:R0:W-:Y:S02]  /*0160*/  UTMACCTL.PF [UR10] ;  /* 0x000000000a0079b9 */ /* 0x0001e40008040000 */
[----:B------:R0:W-:Y:S02]  /*0170*/  UTMACCTL.PF [UR4] ;  /* 0x00000000040079b9 */ /* 0x0001e40008040000 */
[----:B0-----:R-:W-:Y:S01]  /*0180*/  NOP ;  /* 0x0000000000007918 */ /* 0x001fe20000000000 */
.L_x_1:
[----:B------:R-:W-:Y:S05]  /*0190*/  BSYNC B0 ;  /* 0x0000000000007941 */ /* 0x000fea0003800000 */
.L_x_0:
[----:B------:R-:W0:Y:S01]  /*01a0*/  SHFL.IDX PT, R3, R0, RZ, 0x1f ;  /* 0x00001fff00037589 */ /* 0x000e2200000e0000 */
[----:B------:R-:W-:Y:S01]  /*01b0*/  UISETP.NE.AND UP0, UPT, UR8, 0x3, UPT ;  /* 0x000000030800788c */ /* 0x000fe2000bf05270 */
[----:B------:R-:W-:Y:S01]  /*01c0*/  ISETP.NE.AND P2, PT, RZ, UR6, PT ;  /* 0x00000006ff007c0c */ /* 0x000fe2000bf45270 */
[----:B------:R-:W-:Y:S02]  /*01d0*/  UIADD3 UR10, UR6, -0x1, URZ ;  /* 0xffffffff060a7890 */ /* 0x000fe4000fffe03f */
[----:B------:R-:W-:Y:S02]  /*01e0*/  UISETP.EQ.OR UP0, UPT, UR8, URZ, !UP0 ;  /* 0x0000003f0800728c */ /* 0x000fe4000c702670 */
[----:B------:R-:W-:Y:S02]  /*01f0*/  UISETP.GE.U32.AND UP1, UPT, UR10, 0x2, UPT ;  /* 0x000000020a00788c */ /* 0x000fe4000bf26070 */
[----:B------:R-:W-:-:S04]  /*0200*/  UISETP.EQ.AND UP0, UPT, UR6, URZ, UP0 ;  /* 0x0000003f0600728c */ /* 0x000fc80008702270 */
[----:B------:R-:W-:-:S04]  /*0210*/  USEL UR13, URZ, 0x1, !UP0 ;  /* 0x000000013f0d7887 */ /* 0x000fc8000c000000 */
[----:B------:R-:W-:Y:S01]  /*0220*/  USEL UR13, UR13, 0x2, UP1 ;  /* 0x000000020d0d7887 */ /* 0x000fe20008800000 */
[----:B0-----:R-:W-:-:S13]  /*0230*/  ISETP.NE.AND P0, PT, R3, RZ, PT ;  /* 0x000000ff0300720c */ /* 0x001fda0003f05270 */
[----:B------:R-:W-:Y:S05]  /*0240*/  @P0 BRA `(.L_x_2) ;  /* 0x00000000008c0947 */ /* 0x000fea0003800000 */
[----:B------:R-:W-:Y:S01]  /*0250*/  ELECT P0, URZ, PT ;  /* 0x00000000003f782f */ /* 0x000fe20003800000 */
[----:B------:R-:W-:-:S12]  /*0260*/  BSSY B0, `(.L_x_2) ;  /* 0x0000021000007945 */ /* 0x000fd80003800000 */
[----:B------:R-:W-:Y:S05]  /*0270*/  @!P0 BRA `(.L_x_3) ;  /* 0x00000000007c8947 */ /* 0x000fea0003800000 */
[----:B------:R-:W0:Y:S01]  /*0280*/  S2UR UR9, SR_CgaCtaId ;  /* 0x00000000000979c3 */ /* 0x000e220000008800 */
[----:B------:R-:W-:Y:S01]  /*0290*/  UMOV UR4, 0x400 ;  /* 0x0000040000047882 */ /* 0x000fe20000000000 */
[----:B------:R-:W-:Y:S01]  /*02a0*/  UMOV UR5, 0x1 ;  /* 0x0000000100057882 */ /* 0x000fe20000000000 */
[----:B------:R-:W-:Y:S02]  /*02b0*/  UMOV UR6, 0x4 ;  /* 0x0000000400067882 */ /* 0x000fe40000000000 */
[----:B------:R-:W-:-:S04]  /*02c0*/  UIADD3 UR6, -UR6, 0x100000, URZ ;  /* 0x0010000006067890 */ /* 0x000fc8000fffe13f */
[----:B------:R-:W-:Y:S02]  /*02d0*/  USHF.L.U32 UR7, UR6, 0xb, URZ ;  /* 0x0000000b06077899 */ /* 0x000fe4000800063f */
[----:B------:R-:W-:Y:S02]  /*02e0*/  USHF.L.U32 UR6, UR6, 0x1, URZ ;  /* 0x0000000106067899 */ /* 0x000fe4000800063f */
[----:B0-----:R-:W-:Y:S02]  /*02f0*/  ULEA UR9, UR9, UR4, 0x18 ;  /* 0x0000000409097291 */ /* 0x001fe4000f8ec03f */
[----:B------:R-:W-:-:S04]  /*0300*/  UIADD3 UR4, -UR5, 0x100000, URZ ;  /* 0x0010000005047890 */ /* 0x000fc8000fffe13f */
[----:B------:R-:W-:Y:S02]  /*0310*/  USHF.L.U32 UR5, UR4, 0xb, URZ ;  /* 0x0000000b04057899 */ /* 0x000fe4000800063f */
[----:B------:R-:W-:Y:S01]  /*0320*/  USHF.L.U32 UR4, UR4, 0x1, URZ ;  /* 0x0000000104047899 */ /* 0x000fe2000800063f */
[----:B------:R-:W0:Y:S11]  /*0330*/  FENCE.VIEW.ASYNC.S ;  /* 0x00000000000073c6 */ /* 0x000e360000000000 */
[----:B0-----:R0:W1:Y:S01]  /*0340*/  SYNCS.EXCH.64 URZ, [UR9], UR4 ;  /* 0x00000004093f75b2 */ /* 0x0010620008000100 */
[----:B------:R0:W2:Y:S01]  /*0350*/  SYNCS.EXCH.64 URZ, [UR9+0x48], UR6 ;  /* 0x00004806093f75b2 */ /* 0x0000a20008000100 */
[----:B------:R0:W3:Y:S01]  /*0360*/  SYNCS.EXCH.64 URZ, [UR9+0x8], UR4 ;  /* 0x00000804093f75b2 */ /* 0x0000e20008000100 */
[----:B------:R0:W4:Y:S01]  /*0370*/  SYNCS.EXCH.64 URZ, [UR9+0x50], UR6 ;  /* 0x00005006093f75b2 */ /* 0x0001220008000100 */
[----:B------:R0:W0:Y:S01]  /*0380*/  SYNCS.EXCH.64 URZ, [UR9+0x10], UR4 ;  /* 0x00001004093f75b2 */ /* 0x0000220008000100 */
        /* <DEDUP_REMOVED lines=13> */
[----:B------:R-:W-:Y:S01]  /*0460*/  NOP ;  /* 0x0000000000007918 */ /* 0x000fe20000000000 */
.L_x_3:
[----:B0-----:R-:W-:Y:S05]  /*0470*/  BSYNC B0 ;  /* 0x0000000000007941 */ /* 0x001fea0003800000 */
.L_x_2:
[----:B------:R-:W-:Y:S01]  /*0480*/  SHF.R.S32.HI R4, RZ, 0x1f, R5 ;  /* 0x0000001fff047819 */ /* 0x000fe20000011405 */
[----:B------:R-:W0:Y:S01]  /*0490*/  SHFL.IDX PT, R0, R0, RZ, 0x1f ;  /* 0x00001fff00007589 */ /* 0x000e2200000e0000 */
[----:B------:R-:W-:Y:S01]  /*04a0*/  ELECT P0, URZ, PT ;  /* 0x00000000003f782f */ /* 0x000fe20003800000 */
[----:B------:R-:W5:Y:S01]  /*04b0*/  S2UR UR9, SR_CTAID.X ;  /* 0x00000000000979c3 */ /* 0x000f620000002500 */
[----:B------:R-:W-:Y:S01]  /*04c0*/  LEA.HI R4, R4, R5, RZ, 0x7 ;  /* 0x0000000504047211 */ /* 0x000fe200078f38ff */
[----:B------:R-:W1:Y:S01]  /*04d0*/  S2R R2, SR_CTAID.Y ;  /* 0x0000000000027919 */ /* 0x000e620000002600 */
[----:B------:R-:W-:Y:S01]  /*04e0*/  SHF.R.S32.HI R6, RZ, 0x1f, R3 ;  /* 0x0000001fff067819 */ /* 0x000fe20000011403 */
[----:B------:R-:W-:Y:S01]  /*04f0*/  ULDC UR4, c[0x0][0x154] ;  /* 0x0000550000047ab9 */ /* 0x000fe20000000800 */
[----:B------:R-:W-:Y:S01]  /*0500*/  LOP3.LUT R4, R4, 0xffffff80, RZ, 0xc0, !PT ;  /* 0xffffff8004047812 */ /* 0x000fe200078ec0ff */
[----:B------:R-:W-:Y:S01]  /*0510*/  NOP ;  /* 0x0000000000007918 */ /* 0x000fe20000000000 */
[----:B------:R-:W-:Y:S01]  /*0520*/  LEA.HI R6, R6, R3, RZ, 0x2 ;  /* 0x0000000306067211 */ /* 0x000fe200078f10ff */
[----:B------:R-:W2:Y:S01]  /*0530*/  LDC R11, c[0x0][0x148] ;  /* 0x00005200ff0b7b82 */ /* 0x000ea20000000800 */
[----:B------:R-:W-:Y:S01]  /*0540*/  NOP ;  /* 0x0000000000007918 */ /* 0x000fe20000000000 */
[----:B------:R-:W-:Y:S01]  /*0550*/  IMAD.IADD R4, R5, 0x1, -R4 ;  /* 0x0000000105047824 */ /* 0x000fe200078e0a04 */
[----:B------:R-:W-:-:S04]  /*0560*/  LOP3.LUT R6, R6, 0x3ffffffc, RZ, 0xc0, !PT ;  /* 0x3ffffffc06067812 */ /* 0x000fc800078ec0ff */
[----:B------:R-:W-:Y:S01]  /*0570*/  SHF.R.S32.HI R5, RZ, 0x1f, R4 ;  /* 0x0000001fff057819 */ /* 0x000fe20000011404 */
[----:B------:R-:W-:Y:S01]  /*0580*/  IMAD.IADD R6, R3, 0x1, -R6 ;  /* 0x0000000103067824 */ /* 0x000fe200078e0a06 */
[----:B------:R-:W3:Y:S02]  /*0590*/  LDC R8, c[0x0][0x144] ;  /* 0x00005100ff087b82 */ /* 0x000ee40000000800 */
[----:B------:R-:W-:Y:S02]  /*05a0*/  LEA.HI R5, R5, R4, RZ, 0x3 ;  /* 0x0000000405057211 */ /* 0x000fe400078f18ff */
[----:B0-----:R-:W-:Y:S02]  /*05b0*/  ISETP.NE.OR P0, PT, R0, RZ, !P0 ;  /* 0x000000ff0000720c */ /* 0x001fe40004705670 */
[--C-:B------:R-:W-:Y:S02]  /*05c0*/  SHF.R.S32.HI R0, RZ, 0x3, R5.reuse ;  /* 0x00000003ff007819 */ /* 0x100fe40000011405 */
[----:B------:R-:W-:-:S04]  /*05d0*/  SHF.R.S32.HI R5, RZ, 0x1f, R5 ;  /* 0x0000001fff057819 */ /* 0x000fc80000011405 */
[----:B------:R-:W-:-:S04]  /*05e0*/  LEA.HI R5, R5, R0, RZ, 0x2 ;  /* 0x0000000005057211 */ /* 0x000fc800078f10ff */
[----:B------:R-:W-:Y:S01]  /*05f0*/  LOP3.LUT R5, R5, 0xfffffffc, RZ, 0xc0, !PT ;  /* 0xfffffffc05057812 */ /* 0x000fe200078ec0ff */
[----:B------:R-:W-:Y:S01]  /*0600*/  VOTEU.ALL UP0, P0 ;  /* 0x00000000003f7886 */ /* 0x000fe20000000000 */
[----:B-1----:R-:W-:Y:S01]  /*0610*/  I2FP.F32.U32 R7, R2 ;  /* 0x0000000200077245 */ /* 0x002fe20000201000 */
[----:B------:R-:W-:Y:S02]  /*0620*/  VOTEU.ALL UP1, P0 ;  /* 0x00000000003f7886 */ /* 0x000fe40000020000 */
[----:B------:R-:W-:Y:S01]  /*0630*/  IMAD.IADD R5, R0, 0x1, -R5 ;  /* 0x0000000100057824 */ /* 0x000fe200078e0a05 */
[----:B------:R-:W0:Y:S01]  /*0640*/  @!UP0 S2UR UR7, SR_CgaCtaId ;  /* 0x00000000000789c3 */ /* 0x000e220000008800 */
[----:B-----5:R-:W-:Y:S01]  /*0650*/  I2FP.F32.U32 R0, UR9 ;  /* 0x0000000900007c45 */ /* 0x020fe20008201000 */
[----:B------:R-:W-:Y:S01]  /*0660*/  FMUL R9, R7, UR4 ;  /* 0x0000000407097c20 */ /* 0x000fe20008400000 */
[----:B------:R-:W-:Y:S01]  /*0670*/  IMAD R5, R6, 0x4, R5 ;  /* 0x0000000406057824 */ /* 0x000fe200078e0205 */
[----:B------:R-:W-:Y:S01]  /*0680*/  ULDC UR4, c[0x0][0x150] ;  /* 0x0000540000047ab9 */ /* 0x000fe20000000800 */
[----:B------:R-:W-:Y:S01]  /*0690*/  @!UP0 UMOV UR6, 0x400 ;  /* 0x0000040000068882 */ /* 0x000fe20000000000 */
[----:B------:R-:W-:Y:S01]  /*06a0*/  FMUL R7, R0, UR4 ;  /* 0x0000000400077c20 */ /* 0x000fe20008400000 */
[----:B------:R-:W-:Y:S01]  /*06b0*/  IMAD.SHL.U32 R0, R5, 0x4, RZ ;  /* 0x0000000405007824 */ /* 0x000fe200078e00ff */
[----:B------:R-:W1:Y:S01]  /*06c0*/  LDC R6, c[0x0][0x140] ;  /* 0x00005000ff067b82 */ /* 0x000e620000000800 */
[----:B------:R-:W5:Y:S01]  /*06d0*/  F2I.U32.TRUNC.NTZ R9, R9 ;  /* 0x0000000900097305 */ /* 0x000f62000020f000 */
[----:B------:R-:W-:-:S02]  /*06e0*/  UMOV UR4, 0x20 ;  /* 0x0000002000047882 */ /* 0x000fc40000000000 */
[----:B------:R-:W-:Y:S01]  /*06f0*/  LOP3.LUT R10, R5, 0xc, R0, 0x78, !PT ;  /* 0x0000000c050a7812 */ /* 0x000fe200078e7800 */
[----:B------:R-:W-:-:S04]  /*0700*/  @!UP0 UIADD3 UR4, -UR4, 0x100000, URZ ;  /* 0x0010000004048890 */ /* 0x000fc8000fffe13f */
[----:B------:R-:W-:Y:S02]  /*0710*/  @!UP0 USHF.L.U32 UR5, UR4, 0xb, URZ ;  /* 0x0000000b04058899 */ /* 0x000fe4000800063f */
[----:B------:R-:W-:Y:S01]  /*0720*/  @!UP0 USHF.L.U32 UR4, UR4, 0x1, URZ ;  /* 0x0000000104048899 */ /* 0x000fe2000800063f */
[----:B------:R-:W4:Y:S01]  /*0730*/  F2I.U32.TRUNC.NTZ R7, R7 ;  /* 0x0000000700077305 */ /* 0x000f22000020f000 */
[----:B------:R1:W-:Y:S01]  /*0740*/  STL [R1+0x78], R10 ;  /* 0x0000780a01007387 */ /* 0x0003e20000100800 */
[----:B-----5:R-:W-:Y:S01]  /*0750*/  IMAD.MOV R12, RZ, RZ, -R9 ;  /* 0x000000ffff0c7224 */ /* 0x020fe200078e0a09 */
[----:B0-----:R-:W-:Y:S01]  /*0760*/  @!UP0 ULEA UR6, UR7, UR6, 0x18 ;  /* 0x0000000607068291 */ /* 0x001fe2000f8ec03f */
[----:B------:R-:W-:Y:S02]  /*0770*/  VOTEU.ALL UP0, P0 ;  /* 0x00000000003f7886 */ /* 0x000fe40000000000 */
[----:B--2---:R-:W-:Y:S01]  /*0780*/  IMAD R5, R11, R12, R2 ;  /* 0x0000000c0b057224 */ /* 0x004fe200078e0202 */
[----:B------:R-:W-:-:S02]  /*0790*/  LOP3.LUT P0, RZ, R4, 0x7, RZ, 0xc0, !PT ;  /* 0x0000000704ff7812 */ /* 0x000fc4000780c0ff */
[----:B-1----:R-:W-:Y:S01]  /*07a0*/  ISETP.EQ.U32.AND P3, PT, R6, 0x1, PT ;  /* 0x000000010600780c */ /* 0x002fe20003f62070 */
[----:B----4-:R-:W-:Y:S01]  /*07b0*/  IMAD.MOV R7, RZ, RZ, -R7 ;  /* 0x000000ffff077224 */ /* 0x010fe200078e0a07 */
[----:B------:R-:W-:Y:S02]  /*07c0*/  ISETP.NE.AND P1, PT, R5, R10, PT ;  /* 0x0000000a0500720c */ /* 0x000fe40003f25270 */
[----:B------:R-:W-:Y:S01]  /*07d0*/  ISETP.LT.U32.AND P0, PT, R10, 0x2, !P0 ;  /* 0x000000020a00780c */ /* 0x000fe20004701070 */
[----:B---3--:R-:W-:Y:S01]  /*07e0*/  IMAD R0, R8, R7, UR9 ;  /* 0x0000000908007e24 */ /* 0x008fe2000f8e0207 */
[----:B------:R-:W0:Y:S02]  /*07f0*/  FENCE.VIEW.ASYNC.S ;  /* 0x00000000000073c6 */ /* 0x000e240000000000 */
[----:B0-----:R0:W1:Y:S02]  /*0800*/  @!UP0 SYNCS.EXCH.64 URZ, [UR6+0xa0], UR4 ;  /* 0x0000a004063f85b2 */ /* 0x0010640008000100 */
[----:B------:R-:W-:-:S04]  /*0810*/  ISETP.EQ.OR P1, PT, R0, RZ, !P1 ;  /* 0x000000ff0000720c */ /* 0x000fc80004f22670 */
[----:B------:R-:W-:Y:S01]  /*0820*/  PLOP3.LUT P0, PT, P0, P1, PT, 0x80, 0x0 ;  /* 0x000000000000781c */ /* 0x000fe20000703070 */
[----:B------:R0:W2:Y:S01]  /*0830*/  @!UP1 SYNCS.EXCH.64 URZ, [UR6+0xa8], UR4 ;  /* 0x0000a804063f95b2 */ /* 0x0000a20008000100 */
[----:B------:R-:W-:Y:S01]  /*0840*/  NOP ;  /* 0x0000000000007918 */ /* 0x000fe20000000000 */
[----:B------:R-:W-:Y:S10]  /*0850*/  @!P3 BRA `(.L_x_4) ;  /* 0x000000000008b947 */ /* 0x000ff40003800000 */
[----:B-12---:R-:W-:Y:S01]  /*0860*/  UCGABAR_ARV ;  /* 0x00000000000079c7 */ /* 0x006fe20008000000 */
[----:B------:R-:W-:Y:S05]  /*0870*/  BRA `(.L_x_5) ;  /* 0x0000000000047947 */ /* 0x000fea0003800000 */
.L_x_4:
[----:B-12---:R-:W-:Y:S01]  /*0880*/  NOP ;  /* 0x0000000000007918 */ /* 0x006fe20000000000 */
.L_x_5:
[----:B------:R-:W1:Y:S01]  /*0890*/  LDC R3, c[0x0][0x65c] ;  /* 0x00019700ff037b82 */ /* 0x000e620000000800 */
[----:B------:R-:W-:Y:S02]  /*08a0*/  IMAD.U32 R4, RZ, RZ, UR9 ;  /* 0x00000009ff047e24 */ /* 0x000fe4000f8e00ff */
[----:B------:R-:W-:Y:S01]  /*08b0*/  IMAD.MOV.U32 R5, RZ, RZ, RZ ;  /* 0x000000ffff057224 */ /* 0x000fe200078e00ff */
[----:B-1----:R-:W-:-:S13]  /*08c0*/  ISETP.NE.AND P4, PT, R3, 0x1, PT ;  /* 0x000000010300780c */ /* 0x002fda0003f85270 */
[----:B------:R-:W1:Y:S01]  /*08d0*/  @P4 LDC R7, c[0x0][0x10] ;  /* 0x00000400ff074b82 */ /* 0x000e620000000800 */
[----:B------:R-:W-:Y:S02]  /*08e0*/  @P4 IMAD.MOV.U32 R3, RZ, RZ, RZ ;  /* 0x000000ffff034224 */ /* 0x000fe400078e00ff */
[----:B------:R-:W-:-:S05]  /*08f0*/  @P4 IMAD.MOV.U32 R13, RZ, RZ, RZ ;  /* 0x000000ffff0d4224 */ /* 0x000fca00078e00ff */
[----:B------:R-:W2:Y:S01]  /*0900*/  @!P4 LDC R9, c[0x0][0xc] ;  /* 0x00000300ff09cb82 */ /* 0x000ea20000000800 */
[----:B-1----:R-:W-:-:S04]  /*0910*/  @P4 IMAD.WIDE.U32 R6, R7, UR9, R2 ;  /* 0x0000000907064c25 */ /* 0x002fc8000f8e0002 */
[----:B------:R-:W-:Y:S02]  /*0920*/  @P4 IMAD.MOV.U32 R19, RZ, RZ, R6 ;  /* 0x000000ffff134224 */ /* 0x000fe400078e0006 */
[----:B------:R-:W-:Y:S02]  /*0930*/  @P4 IMAD.IADD R23, R7, 0x1, R13 ;  /* 0x0000000107174824 */ /* 0x000fe400078e020d */
[----:B--2---:R-:W-:-:S04]  /*0940*/  @!P4 IMAD.WIDE.U32 R4, R2, R9, R4 ;  /* 0x000000090204c225 */ /* 0x004fc800078e0004 */
[----:B------:R-:W-:Y:S02]  /*0950*/  @!P4 IMAD.MOV.U32 R19, RZ, RZ, R4 ;  /* 0x000000ffff13c224 */ /* 0x000fe400078e0004 */
[----:B------:R-:W-:-:S03]  /*0960*/  @!P4 IMAD.MOV.U32 R23, RZ, RZ, R5 ;  /* 0x000000ffff17c224 */ /* 0x000fc600078e0005 */
[----:B------:R1:W-:Y:S04]  /*0970*/  STL [R1+0x80], R19 ;  /* 0x0000801301007387 */ /* 0x0003e80000100800 */
[----:B------:R1:W-:Y:S01]  /*0980*/  STL [R1+0x7c], R23 ;  /* 0x00007c1701007387 */ /* 0x0003e20000100800 */
[----:B------:R-:W-:Y:S05]  /*0990*/  @!P3 BRA `(.L_x_6) ;  /* 0x00000000000cb947 */ /* 0x000fea0003800000 */
[----:B------:R-:W-:Y:S01]  /*09a0*/  UCGABAR_WAIT ;  /* 0x0000000000007dc7 */ /* 0x000fe20008000000 */
[----:B------:R-:W-:Y:S01]  /*09b0*/  CCTL.IVALL ;  /* 0x00000000ff00798f */ /* 0x000fe20002000000 */
[----:B------:R-:W-:Y:S05]  /*09c0*/  BRA `(.L_x_7) ;  /* 0x0000000000047947 */ /* 0x000fea0003800000 */
.L_x_6:
[----:B------:R-:W-:Y:S06]  /*09d0*/  BAR.SYNC.DEFER_BLOCKING 0x0 ;  /* 0x0000000000007b1d */ /* 0x000fec0000010000 */
.L_x_7:
[----:B------:R-:W-:Y:S05]  /*09e0*/  @!P2 BRA `(.L_x_8) ;  /* 0x000000e4002ca947 */ /* 0x000fea0003800000 */
[----:B------:R-:W-:-:S06]  /*09f0*/  UISETP.GT.U32.AND UP0, UPT, UR10, 0x1, UPT ;  /* 0x000000010a00788c */ /* 0x000fcc000bf04070 */
[----:B------:R-:W-:-:S13]  /*0a00*/  PLOP3.LUT P1, PT, PT, PT, UP0, 0x80, 0x0 ;  /* 0x000000000000781c */ /* 0x000fda0003f2f008 */
[----:B0-----:R-:W-:Y:S05]  /*0a10*/  @P1 EXIT ;  /* 0x000000000000194d */ /* 0x001fea0003800000 */
[----:B------:R-:W-:Y:S01]  /*0a20*/  IMAD.MOV.U32 R6, RZ, RZ, -0x1 ;  /* 0xffffffffff067424 */ /* 0x000fe200078e00ff */
[----:B------:R-:W-:Y:S01]  /*0a30*/  ULDC.64 UR4, c[0x0][0x650] ;  /* 0x0001940000047ab9 */ /* 0x000fe20000000a00 */
[----:B------:R-:W-:Y:S01]  /*0a40*/  IMAD.MOV.U32 R5, RZ, RZ, -0x1 ;  /* 0xffffffffff057424 */ /* 0x000fe200078e00ff */
[----:B------:R-:W-:Y:S01]  /*0a50*/  ISETP.GE.U32.AND P1, PT, R19, UR4, PT ;  /* 0x0000000413007c0c */ /* 0x000fe2000bf26070 */
[----:B------:R-:W-:Y:S01]  /*0a60*/  UMOV UR22, 0xffffffff ;  /* 0xffffffff00167882 */ /* 0x000fe20000000000 */
[----:B------:R0:W-:Y:S01]  /*0a70*/  STL [R1+0x88], R6 ;  /* 0x0000880601007387 */ /* 0x0001e20000100800 */
[----:B------:R-:W-:Y:S02]  /*0a80*/  PRMT R4, RZ, 0x7610, R4 ;  /* 0x00007610ff047816 */ /* 0x000fe40000000004 */
[----:B------:R-:W-:Y:S01]  /*0a90*/  ISETP.GE.U32.AND.EX P1, PT, R23, UR5, PT, P1 ;  /* 0x0000000517007c0c */ /* 0x000fe2000bf26110 */
[----:B------:R0:W-:-:S12]  /*0aa0*/  STL [R1+0x84], R5 ;  /* 0x0000840501007387 */ /* 0x0001d80000100800 */
[----:B0-----:R-:W-:Y:S05]  /*0ab0*/  @P1 BRA `(.L_x_9) ;  /* 0x0000000400381947 */ /* 0x001fea0003800000 */
[----:B------:R-:W0:Y:S01]  /*0ac0*/  LDC.64 R14, c[0x0][0x628] ;  /* 0x00018a00ff0e7b82 */ /* 0x000e220000000a00 */
[----:B------:R-:W-:Y:S02]  /*0ad0*/  IMAD.MOV.U32 R4, RZ, RZ, R19 ;  /* 0x000000ffff047224 */ /* 0x000fe400078e0013 */
[----:B------:R-:W-:-:S05]  /*0ae0*/  IMAD.MOV.U32 R5, RZ, RZ, R23 ;  /* 0x000000ffff057224 */ /* 0x000fca00078e0017 */
[----:B------:R-:W2:Y:S08]  /*0af0*/  LDC R10, c[0x0][0x630] ;  /* 0x00018c00ff0a7b82 */ /* 0x000eb00000000800 */
[----:B------:R-:W3:Y:S01]  /*0b00*/  LDC.64 R16, c[0x0][0x620] ;  /* 0x00018800ff107b82 */ /* 0x000ee20000000a00 */
[----:B0-----:R-:W-:-:S04]  /*0b10*/  ISETP.NE.U32.AND P1, PT, R14, RZ, PT ;  /* 0x000000ff0e00720c */ /* 0x001fc80003f25070 */
[----:B------:R-:W-:-:S13]  /*0b20*/  ISETP.NE.AND.EX P1, PT, R15, RZ, PT, P1 ;  /* 0x000000ff0f00720c */ /* 0x000fda0003f25310 */
[----:B--23--:R-:W-:Y:S05]  /*0b30*/  @!P1 BRA `(.L_x_10) ;  /* 0x0000000000289947 */ /* 0x00cfea0003800000 */
[----:B------:R-:W0:Y:S02]  /*0b40*/  LDC R9, c[0x0][0x634] ;  /* 0x00018d00ff097b82 */ /* 0x000e240000000800 */
[----:B0-----:R-:W-:-:S05]  /*0b50*/  IADD3 R9, P1, R19, R9, RZ ;  /* 0x0000000913097210 */ /* 0x001fca0007f3e0ff */
[----:B------:R-:W-:-:S04]  /*0b60*/  IMAD.X R13, RZ, RZ, R23, P1 ;  /* 0x000000ffff0d7224 */ /* 0x000fc800008e0617 */
[----:B------:R-:W-:-:S04]  /*0b70*/  IMAD.WIDE.U32 R4, R13, R14, RZ ;  /* 0x0000000e0d047225 */ /* 0x000fc800078e00ff */
[----:B------:R-:W-:-:S04]  /*0b80*/  IMAD.WIDE.U32 R6, P1, R9, R15, R4 ;  /* 0x0000000f09067225 */ /* 0x000fc80007820004 */
[----:B------:R-:W-:-:S04]  /*0b90*/  IMAD.WIDE.U32 R4, R9, R14, RZ ;  /* 0x0000000e09047225 */ /* 0x000fc800078e00ff */
[----:B------:R-:W-:Y:S01]  /*0ba0*/  IMAD.X R9, RZ, RZ, RZ, P1 ;  /* 0x000000ffff097224 */ /* 0x000fe200008e06ff */
[----:B------:R-:W-:Y:S01]  /*0bb0*/  IADD3 RZ, P1, R5, R6, RZ ;  /* 0x0000000605ff7210 */ /* 0x000fe20007f3e0ff */
[----:B------:R-:W-:-:S04]  /*0bc0*/  IMAD.MOV.U32 R8, RZ, RZ, R7 ;  /* 0x000000ffff087224 */ /* 0x000fc800078e0007 */
[----:B------:R-:W-:-:S08]  /*0bd0*/  IMAD.WIDE.U32.X R4, R13, R15, R8, P1 ;  /* 0x0000000f0d047225 */ /* 0x000fd000008e0408 */
.L_x_10:
[----:B------:R-:W0:Y:S01]  /*0be0*/  LDC.64 R20, c[0x0][0x640] ;  /* 0x00019000ff147b82 */ /* 0x000e220000000a00 */
[-C--:B------:R-:W-:Y:S01]  /*0bf0*/  SHF.R.U64 R22, R4, R10.reuse, R5 ;  /* 0x0000000a04167219 */ /* 0x080fe20000001205 */
[----:B------:R-:W-:Y:S01]  /*0c00*/  IMAD.MOV.U32 R4, RZ, RZ, R19 ;  /* 0x000000ffff047224 */ /* 0x000fe200078e0013 */
[----:B------:R-:W-:Y:S01]  /*0c10*/  SHF.R.U32.HI R3, RZ, R10, R5 ;  /* 0x0000000aff037219 */ /* 0x000fe20000011605 */
[----:B------:R-:W-:Y:S01]  /*0c20*/  IMAD.MOV.U32 R5, RZ, RZ, R23 ;  /* 0x000000ffff057224 */ /* 0x000fe200078e0017 */
[----:B------:R-:W-:Y:S01]  /*0c30*/  IADD3 R7, P1, RZ, -R22, RZ ;  /* 0x80000016ff077210 */ /* 0x000fe20007f3e0ff */
[----:B-1----:R-:W-:Y:S02]  /*0c40*/  IMAD R23, R11, R12, R2 ;  /* 0x0000000c0b177224 */ /* 0x002fe400078e0202 */
[----:B------:R-:W1:Y:S01]  /*0c50*/  LDC R8, c[0x0][0x618] ;  /* 0x00018600ff087b82 */ /* 0x000e620000000800 */
[----:B------:R-:W-:Y:S02]  /*0c60*/  IMAD.MOV.U32 R11, RZ, RZ, 0x1 ;  /* 0x00000001ff0b7424 */ /* 0x000fe400078e00ff */
[----:B------:R-:W-:-:S02]  /*0c70*/  IMAD.X R3, RZ, RZ, ~R3, P1 ;  /* 0x000000ffff037224 */ /* 0x000fc400008e0e03 */
[----:B------:R-:W-:-:S03]  /*0c80*/  IMAD.WIDE.U32 R4, R7, R16, R4 ;  /* 0x0000001007047225 */ /* 0x000fc600078e0004 */
[----:B------:R-:W2:Y:S01]  /*0c90*/  LDC R14, c[0x0][0x608] ;  /* 0x00018200ff0e7b82 */ /* 0x000ea20000000800 */
[----:B------:R-:W-:-:S04]  /*0ca0*/  IMAD R6, R3, R16, RZ ;  /* 0x0000001003067224 */ /* 0x000fc800078e02ff */
[----:B------:R-:W-:-:S03]  /*0cb0*/  IMAD R3, R7, R17, R6 ;  /* 0x0000001107037224 */ /* 0x000fc600078e0206 */
[----:B------:R-:W3:Y:S01]  /*0cc0*/  LDC R18, c[0x0][0x658] ;  /* 0x00019600ff127b82 */ /* 0x000ee20000000800 */
[----:B------:R-:W-:Y:S01]  /*0cd0*/  IMAD.IADD R3, R5, 0x1, R3 ;  /* 0x0000000105037824 */ /* 0x000fe200078e0203 */
[----:B0-----:R-:W-:Y:S01]  /*0ce0*/  ISETP.NE.U32.AND P1, PT, R20, RZ, PT ;  /* 0x000000ff1400720c */ /* 0x001fe20003f25070 */
[----:B------:R-:W-:-:S03]  /*0cf0*/  IMAD.MOV.U32 R5, RZ, RZ, -0x1 ;  /* 0xffffffffff057424 */ /* 0x000fc600078e00ff */
[----:B------:R-:W-:Y:S02]  /*0d00*/  ISETP.NE.AND.EX P1, PT, R21, RZ, PT, P1 ;  /* 0x000000ff1500720c */ /* 0x000fe40003f25310 */
[----:B------:R-:W0:Y:S01]  /*0d10*/  LDC R13, c[0x0][0x600] ;  /* 0x00018000ff0d7b82 */ /* 0x000e220000000800 */
[-CC-:B-1----:R-:W-:Y:S02]  /*0d20*/  SHF.R.U64 R10, R4, R8.reuse, R3.reuse ;  /* 0x00000008040a7219 */ /* 0x182fe40000001203 */
[----:B------:R-:W-:-:S05]  /*0d30*/  SHF.R.U32.HI R3, RZ, R8, R3 ;  /* 0x00000008ff037219 */ /* 0x000fca0000011603 */
[----:B------:R-:W1:Y:S01]  /*0d40*/  LDC R15, c[0x0][0x648] ;  /* 0x00019200ff0f7b82 */ /* 0x000e620000000800 */
[-CC-:B--2---:R-:W-:Y:S02]  /*0d50*/  SHF.R.U64 R19, R10, R14.reuse, R3.reuse ;  /* 0x0000000e0a137219 */ /* 0x184fe40000001203 */
[----:B------:R-:W-:-:S05]  /*0d60*/  SHF.R.U32.HI R3, RZ, R14, R3 ;  /* 0x0000000eff037219 */ /* 0x000fca0000011603 */
[----:B------:R-:W2:Y:S01]  /*0d70*/  LDC R17, c[0x0][0x638] ;  /* 0x00018e00ff117b82 */ /* 0x000ea20000000800 */
[-C--:B---3--:R-:W-:Y:S02]  /*0d80*/  SHF.L.U32 R2, R5, R18.reuse, RZ ;  /* 0x0000001205027219 */ /* 0x088fe400000006ff */
[--C-:B------:R-:W-:Y:S02]  /*0d90*/  SHF.R.U64 R12, R19, R18, R3.reuse ;  /* 0x00000012130c7219 */ /* 0x100fe40000001203 */
[----:B------:R-:W-:Y:S02]  /*0da0*/  LOP3.LUT R8, RZ, R2, RZ, 0x33, !PT ;  /* 0x00000002ff087212 */ /* 0x000fe400078e33ff */
[----:B------:R-:W-:Y:S01]  /*0db0*/  SHF.R.U32.HI R3, RZ, R18, R3 ;  /* 0x00000012ff037219 */ /* 0x000fe20000011603 */
[----:B------:R-:W3:Y:S01]  /*0dc0*/  LDC R16, c[0x0][0x610] ;  /* 0x00018400ff107b82 */ /* 0x000ee20000000800 */
[----:B------:R-:W-:Y:S01]  /*0dd0*/  IMAD.MOV.U32 R2, RZ, RZ, R12 ;  /* 0x000000ffff027224 */ /* 0x000fe200078e000c */
[----:B------:R-:W-:Y:S06]  /*0de0*/  @!P1 BRA `(.L_x_11) ;  /* 0x0000000000289947 */ /* 0x000fec0003800000 */
[----:B------:R-:W4:Y:S02]  /*0df0*/  LDC R7, c[0x0][0x64c] ;  /* 0x00019300ff077b82 */ /* 0x000f240000000800 */
[----:B----4-:R-:W-:-:S05]  /*0e00*/  IADD3 R7, P1, R12, R7, RZ ;  /* 0x000000070c077210 */ /* 0x010fca0007f3e0ff */
        /* <DEDUP_REMOVED lines=8> */
.L_x_11:
[----:B-1----:R-:W-:Y:S01]  /*0e90*/  SHF.R.U64 R4, R2, R15, R3 ;  /* 0x0000000f02047219 */ /* 0x002fe20000001203 */
[----:B0-----:R-:W-:Y:S01]  /*0ea0*/  VIADD R5, R13, 0xffffffff ;  /* 0xffffffff0d057836 */ /* 0x001fe20000000000 */
[----:B------:R-:W-:Y:S02]  /*0eb0*/  SHF.L.U32 R2, R11, R18, RZ ;  /* 0x000000120b027219 */ /* 0x000fe400000006ff */
[----:B------:R-:W-:Y:S01]  /*0ec0*/  LOP3.LUT R3, R19, R8, RZ, 0xc0, !PT ;  /* 0x0000000813037212 */ /* 0x000fe200078ec0ff */
[----:B------:R-:W-:Y:S01]  /*0ed0*/  IMAD.MOV R6, RZ, RZ, -R4 ;  /* 0x000000ffff067224 */ /* 0x000fe200078e0a04 */
[----:B------:R-:W-:Y:S02]  /*0ee0*/  SEL R0, R0, R23, !P4 ;  /* 0x0000001700007207 */ /* 0x000fe40006000000 */
[----:B------:R-:W-:Y:S01]  /*0ef0*/  LOP3.LUT R5, R10, R5, RZ, 0xc0, !PT ;  /* 0x000000050a057212 */ /* 0x000fe200078ec0ff */
[----:B------:R-:W-:Y:S01]  /*0f00*/  IMAD R3, R2, R4, R3 ;  /* 0x0000000402037224 */ /* 0x000fe200078e0203 */
[----:B------:R-:W-:Y:S01]  /*0f10*/  R2UR UR22, R22 ;  /* 0x00000000161672ca */ /* 0x000fe200000e0000 */
[----:B--2---:R-:W-:-:S02]  /*0f20*/  IMAD R2, R6, R17, R12 ;  /* 0x0000001106027224 */ /* 0x004fc400078e020c */
[----:B---3--:R-:W-:Y:S02]  /*0f30*/  IMAD R0, R3, R16, R0 ;  /* 0x0000001003007224 */ /* 0x008fe400078e0200 */
[----:B------:R-:W-:Y:S02]  /*0f40*/  IMAD R3, R2, R13, R5 ;  /* 0x0000000d02037224 */ /* 0x000fe400078e0205 */
[----:B------:R-:W-:-:S03]  /*0f50*/  IMAD.MOV.U32 R4, RZ, RZ, 0x1 ;  /* 0x00000001ff047424 */ /* 0x000fc600078e00ff */
[----:B------:R-:W-:Y:S02]  /*0f60*/  SEL R2, R3, R0, !P4 ;  /* 0x0000000003027207 */ /* 0x000fe40006000000 */
[----:B------:R-:W-:-:S03]  /*0f70*/  SEL R0, R0, R3, !P4 ;  /* 0x0000000300007207 */ /* 0x000fc60006000000 */
[----:B------:R0:W-:Y:S04]  /*0f80*/  STL [R1+0x84], R2 ;  /* 0x0000840201007387 */ /* 0x0001e80000100800 */
[----:B------:R0:W-:Y:S02]  /*0f90*/  STL [R1+0x88], R0 ;  /* 0x0000880001007387 */ /* 0x0001e40000100800 */
.L_x_9:
[----:B------:R-:W-:-:S08]  /*0fa0*/  NOP ;  /* 0x0000000000007918 */ /* 0x000fd00000000000 */
[----:B------:R-:W2:Y:S02]  /*0fb0*/  USETMAXREG.TRY_ALLOC.CTAPOOL UP0, 0xe8 ;  /* 0x000000e8000079c8 */ /* 0x000ea40008000600 */
[----:B--2---:R-:W-:-:S13]  /*0fc0*/  PLOP3.LUT P1, PT, PT, PT, UP0, 0x80, 0x0 ;  /* 0x000000000000781c */ /* 0x004fda0003f2f008 */
[----:B------:R-:W-:Y:S05]  /*0fd0*/  @!P1 BRA `(.L_x_9) ;  /* 0xfffffffc00f09947 */ /* 0x000fea000383ffff */
[----:B------:R-:W-:Y:S01]  /*0fe0*/  ULDC.64 UR4, c[0x0][0x598] ;  /* 0x0001660000047ab9 */ /* 0x000fe20000000a00 */
[----:B------:R-:W-:Y:S01]  /*0ff0*/  ULDC.64 UR14, c[0x0][0x208] ;  /* 0x00008200000e7ab9 */ /* 0x000fe20000000a00 */
[----:B------:R-:W-:-:S04]  /*1000*/  ISETP.NE.U32.AND P1, PT, RZ, UR4, PT ;  /* 0x00000004ff007c0c */ /* 0x000fc8000bf25070 */
[----:B------:R-:W-:-:S13]  /*1010*/  ISETP.NE.AND.EX P1, PT, RZ, UR5, PT, P1 ;  /* 0x00000005ff007c0c */ /* 0x000fda000bf25310 */
[----:B------:R-:W-:Y:S05]  /*1020*/  @!P1 BRA `(.L_x_12) ;  /* 0x0000000000209947 */ /* 0x000fea0003800000 */
[----:B0-----:R-:W0:Y:S02]  /*1030*/  LDC.64 R2, c[0x0][0x598] ;  /* 0x00016600ff027b82 */ /* 0x001e240000000a00 */
[----:B0-----:R-:W2:Y:S02]  /*1040*/  LDG.E.64 R2, desc[UR14][R2.64] ;  /* 0x0000000e02027981 */ /* 0x001ea4000c1e1b00 */
[----:B--2---:R-:W-:-:S04]  /*1050*/  ISETP.NE.U32.AND P1, PT, R2, RZ, PT ;  /* 0x000000ff0200720c */ /* 0x004fc80003f25070 */
[----:B------:R-:W-:-:S13]  /*1060*/  ISETP.NE.AND.EX P1, PT, R3, RZ, PT, P1 ;  /* 0x000000ff0300720c */ /* 0x000fda0003f25310 */
[----:B------:R-:W-:Y:S05]  /*1070*/  @!P1 BRA `(.L_x_12) ;  /* 0x00000000000c9947 */ /* 0x000fea0003800000 */
[----:B------:R-:W2:Y:S02]  /*1080*/  LD.E R2, desc[UR14][R2.64] ;  /* 0x0000000e02027980 */ /* 0x000ea4000c101900 */
[----:B--2---:R-:W-:Y:S01]  /*1090*/  R2UR UR20, R2 ;  /* 0x00000000021472ca */ /* 0x004fe200000e0000 */
[----:B------:R-:W-:-:S14]  /*10a0*/  BRA `(.L_x_13) ;  /* 0x0000000000247947 */ /* 0x000fdc0003800000 */
.L_x_12:
[----:B------:R-:W-:Y:S02]  /*10b0*/  ULDC.64 UR4, c[0x0][0x588] ;  /* 0x0001620000047ab9 */ /* 0x000fe40000000a00 */
[----:B------:R-:W-:-:S04]  /*10c0*/  ISETP.NE.U32.AND P1, PT, RZ, UR4, PT ;  /* 0x00000004ff007c0c */ /* 0x000fc8000bf25070 */
[----:B------:R-:W-:-:S13]  /*10d0*/  ISETP.NE.AND.EX P1, PT, RZ, UR5, PT, P1 ;  /* 0x00000005ff007c0c */ /* 0x000fda000bf25310 */
[----:B------:R-:W-:Y:S05]  /*10e0*/  @!P1 BRA `(.L_x_14) ;  /* 0x0000000000109947 */ /* 0x000fea0003800000 */
[----:B0-----:R-:W0:Y:S02]  /*10f0*/  LDC.64 R2, c[0x0][0x588] ;  /* 0x00016200ff027b82 */ /* 0x001e240000000a00 */
[----:B0-----:R-:W2:Y:S02]  /*1100*/  LDG.E R2, desc[UR14][R2.64] ;  /* 0x0000000e02027981 */ /* 0x001ea4000c1e1900 */
[----:B--2---:R-:W-:Y:S01]  /*1110*/  R2UR UR20, R2 ;  /* 0x00000000021472ca */ /* 0x004fe200000e0000 */
[----:B------:R-:W-:-:S14]  /*1120*/  BRA `(.L_x_13) ;  /* 0x0000000000047947 */ /* 0x000fdc0003800000 */
.L_x_14:
[----:B------:R-:W-:-:S05]  /*1130*/  ULDC UR20, c[0x0][0x580] ;  /* 0x0001600000147ab9 */ /* 0x000fca0000000800 */
.L_x_13:
[----:B------:R-:W-:Y:S02]  /*1140*/  ULDC.64 UR4, c[0x0][0x5a0] ;  /* 0x0001680000047ab9 */ /* 0x000fe40000000a00 */
        /* <DEDUP_REMOVED lines=11> */
.L_x_15:
        /* <DEDUP_REMOVED lines=8> */
.L_x_17:
[----:B------:R-:W-:-:S05]  /*1280*/  ULDC UR21, c[0x0][0x584] ;  /* 0x0001610000157ab9 */ /* 0x000fca0000000800 */
.L_x_16:
[----:B------:R-:W-:-:S13]  /*1290*/  LOP3.LUT P1, RZ, R4, 0xff, RZ, 0xc0, !PT ;  /* 0x000000ff04ff7812 */ /* 0x000fda000782c0ff */
[----:B------:R-:W-:Y:S05]  /*12a0*/  @!P1 EXIT ;  /* 0x000000000000994d */ /* 0x000fea0003800000 */
[----:B------:R-:W-:Y:S01]  /*12b0*/  ULDC UR4, c[0x0][0x28c] ;  /* 0x0000a30000047ab9 */ /* 0x000fe20000000800 */
[----:B------:R-:W-:Y:S02]  /*12c0*/  ULOP3.LUT UR23, UR13, 0x1, URZ, 0xfc, !UPT ;  /* 0x000000010d177892 */ /* 0x000fe4000f8efc3f */
[----:B------:R-:W-:-:S04]  /*12d0*/  UIADD3 UR4, UR4, 0x3f, URZ ;  /* 0x0000003f04047890 */ /* 0x000fc8000fffe03f */
[----:B------:R-:W-:-:S04]  /*12e0*/  USHF.R.S32.HI UR5, URZ, 0x1f, UR4 ;  /* 0x0000001f3f057899 */ /* 0x000fc80008011404 */
[----:B------:R-:W-:-:S03]  /*12f0*/  ULEA.HI UR5, UR5, UR4, URZ, 0x6 ;  /* 0x0000000405057291 */ /* 0x000fc6000f8f303f */
[----:B------:R-:W-:Y:S01]  /*1300*/  UMOV UR4, URZ ;  /* 0x0000003f00047c82 */ /* 0x000fe20008000000 */
[----:B------:R-:W-:-:S03]  /*1310*/  USHF.R.S32.HI UR9, URZ, 0x6, UR5 ;  /* 0x000000063f097899 */ /* 0x000fc60008011405 */
[----:B------:R-:W-:-:S09]  /*1320*/  UMOV UR5, URZ ;  /* 0x0000003f00057c82 */ /* 0x000fd20008000000 */
.L_x_300:
[----:B0-----:R-:W0:Y:S01]  /*1330*/  S2R R0, SR_TID.X ;  /* 0x0000000000007919 */ /* 0x001e220000002100 */
[----:B--2---:R-:W2:Y:S01]  /*1340*/  S2UR UR17, SR_CgaCtaId ;  /* 0x00000000001179c3 */ /* 0x004ea20000008800 */
[----:B------:R-:W-:Y:S01]  /*1350*/  UMOV UR16, 0x400 ;  /* 0x0000040000107882 */ /* 0x000fe20000000000 */
[----:B------:R-:W-:Y:S01]  /*1360*/  UMOV UR6, URZ ;  /* 0x0000003f00067c82 */ /* 0x000fe20008000000 */
[----:B------:R-:W-:Y:S01]  /*1370*/  STL [R1+0x74], RZ ;  /* 0x000074ff01007387 */ /* 0x000fe20000100800 */
[----:B------:R-:W-:Y:S01]  /*1380*/  UMOV UR7, URZ ;  /* 0x0000003f00077c82 */ /* 0x000fe20008000000 */
[----:B------:R-:W-:Y:S01]  /*1390*/  UMOV UR8, URZ ;  /* 0x0000003f00087c82 */ /* 0x000fe20008000000 */
[----:B------:R-:W-:Y:S01]  /*13a0*/  CS2R R4, SRZ ;  /* 0x0000000000047805 */ /* 0x000fe2000001ff00 */
[----:B------:R-:W-:Y:S01]  /*13b0*/  STL [R1+0x70], RZ ;  /* 0x000070ff01007387 */ /* 0x000fe20000100800 */
[----:B---3--:R-:W3:Y:S01]  /*13c0*/  LDC R2, c[0x0][0x28c] ;  /* 0x0000a300ff027b82 */ /* 0x008ee20000000800 */
[----:B------:R-:W-:-:S02]  /*13d0*/  CS2R R6, SRZ ;  /* 0x0000000000067805 */ /* 0x000fc4000001ff00 */
[----:B------:R-:W-:Y:S01]  /*13e0*/  CS2R R8, SRZ ;  /* 0x0000000000087805 */ /* 0x000fe2000001ff00 */
[----:B------:R-:W-:Y:S01]  /*13f0*/  STL [R1+0x6c], RZ ;  /* 0x00006cff01007387 */ /* 0x000fe20000100800 */
[----:B------:R-:W-:Y:S02]  /*1400*/  CS2R R10, SRZ ;  /* 0x00000000000a7805 */ /* 0x000fe4000001ff00 */
[----:B------:R-:W-:Y:S02]  /*1410*/  CS2R R12, SRZ ;  /* 0x00000000000c7805 */ /* 0x000fe4000001ff00 */
[----:B------:R-:W-:Y:S01]  /*1420*/  CS2R R14, SRZ ;  /* 0x00000000000e7805 */ /* 0x000fe2000001ff00 */
[----:B------:R-:W-:Y:S01]  /*1430*/  STL [R1+0x68], RZ ;  /* 0x000068ff01007387 */ /* 0x000fe20000100800 */
[----:B------:R-:W-:Y:S02]  /*1440*/  CS2R R16, SRZ ;  /* 0x0000000000107805 */ /* 0x000fe4000001ff00 */
[----:B-1----:R-:W-:-:S02]  /*1450*/  CS2R R18, SRZ ;  /* 0x0000000000127805 */ /* 0x002fc4000001ff00 */
[----:B------:R-:W-:Y:S01]  /*1460*/  CS2R R20, SRZ ;  /* 0x0000000000147805 */ /* 0x000fe2000001ff00 */
[----:B------:R-:W-:Y:S01]  /*1470*/  STL [R1+0x64], RZ ;  /* 0x000064ff01007387 */ /* 0x000fe20000100800 */
[----:B------:R-:W-:Y:S02]  /*1480*/  CS2R R22, SRZ ;  /* 0x0000000000167805 */ /* 0x000fe4000001ff00 */
[----:B------:R-:W-:Y:S02]  /*1490*/  CS2R R152, SRZ ;  /* 0x0000000000987805 */ /* 0x000fe4000001ff00 */
[----:B------:R-:W-:Y:S01]  /*14a0*/  CS2R R154, SRZ ;  /* 0x00000000009a7805 */ /* 0x000fe2000001ff00 */
[----:B------:R-:W-:Y:S01]  /*14b0*/  STL [R1+0x60], RZ ;  /* 0x000060ff01007387 */ /* 0x000fe20000100800 */
[----:B------:R-:W-:Y:S02]  /*14c0*/  CS2R R156, SRZ ;  /* 0x00000000009c7805 */ /* 0x000fe4000001ff00 */
[----:B------:R-:W-:-:S02]  /*14d0*/  CS2R R158, SRZ ;  /* 0x00000000009e7805 */ /* 0x000fc4000001ff00 */
[----:B------:R-:W-:Y:S01]  /*14e0*/  CS2R R160, SRZ ;  /* 0x0000000000a07805 */ /* 0x000fe2000001ff00 */
[----:B------:R-:W-:Y:S01]  /*14f0*/  STL [R1+0x5c], RZ ;  /* 0x00005cff01007387 */ /* 0x000fe20000100800 */
[----:B------:R-:W-:Y:S02]  /*1500*/  CS2R R162, SRZ ;  /* 0x0000000000a27805 */ /* 0x000fe4000001ff00 */
[----:B------:R-:W-:Y:S02]  /*1510*/  CS2R R164, SRZ ;  /* 0x0000000000a47805 */ /* 0x000fe4000001ff00 */
[----:B------:R-:W-:Y:S02]  /*1520*/  CS2R R166, SRZ ;  /* 0x0000000000a67805 */ /* 0x000fe4000001ff00 */
[----:B0-----:R-:W-:Y:S01]  /*1530*/  LOP3.LUT R0, R0, 0x80, RZ, 0xc0, !PT ;  /* 0x0000008000007812 */ /* 0x001fe200078ec0ff */
[----:B------:R-:W-:Y:S01]  /*1540*/  STL [R1+0x58], RZ ;  /* 0x000058ff01007387 */ /* 0x000fe20000100800 */
[----:B---3--:R-:W-:-:S02]  /*1550*/  ISETP.GE.AND P1, PT, R2, 0x1, PT ;  /* 0x000000010200780c */ /* 0x008fc40003f26270 */
[----:B------:R-:W-:Y:S02]  /*1560*/  CS2R R2, SRZ ;  /* 0x0000000000027805 */ /* 0x000fe4000001ff00 */
[----:B------:R-:W-:Y:S01]  /*1570*/  SHF.R.U32.HI R0, RZ, 0x7, R0 ;  /* 0x00000007ff007819 */ /* 0x000fe20000011600 */
[----:B------:R-:W-:Y:S01]  /*1580*/  STL [R1+0x54], RZ ;  /* 0x000054ff01007387 */ /* 0x000fe20000100800 */
[----:B------:R-:W-:Y:S02]  /*1590*/  CS2R R168, SRZ ;  /* 0x0000000000a87805 */ /* 0x000fe4000001ff00 */
[----:B------:R-:W-:Y:S02]  /*15a0*/  CS2R R170, SRZ ;  /* 0x0000000000aa7805 */ /* 0x000fe4000001ff00 */
[----:B------:R-:W-:Y:S01]  /*15b0*/  CS2R R172, SRZ ;  /* 0x0000000000ac7805 */ /* 0x000fe2000001ff00 */
[----:B------:R-:W-:Y:S01]  /*15c0*/  STL [R1+0x50], RZ ;  /* 0x000050ff01007387 */ /* 0x000fe20000100800 */
[----:B------:R-:W-:-:S02]  /*15d0*/  CS2R R174, SRZ ;  /* 0x0000000000ae7805 */ /* 0x000fc4000001ff00 */
[----:B------:R-:W-:Y:S02]  /*15e0*/  CS2R R176, SRZ ;  /* 0x0000000000b07805 */ /* 0x000fe4000001ff00 */
[----:B------:R-:W-:Y:S01]  /*15f0*/  CS2R R178, SRZ ;  /* 0x0000000000b27805 */ /* 0x000fe2000001ff00 */
[----:B------:R-:W0:Y:S01]  /*1600*/  SHFL.IDX PT, R0, R0, RZ, 0x1f ;  /* 0x00001fff00007589 */ /* 0x000e2200000e0000 */
[----:B------:R-:W-:Y:S02]  /*1610*/  CS2R R180, SRZ ;  /* 0x0000000000b47805 */ /* 0x000fe4000001ff00 */
[----:B------:R-:W-:Y:S02]  /*1620*/  CS2R R182, SRZ ;  /* 0x0000000000b67805 */ /* 0x000fe4000001ff00 */
[----:B------:R-:W-:Y:S01]  /*1630*/  CS2R R184, SRZ ;  /* 0x0000000000b87805 */ /* 0x000fe2000001ff00 */
[----:B------:R1:W-:Y:S01]  /*1640*/  STL [R1+0x4c], RZ ;  /* 0x00004cff01007387 */ /* 0x0003e20000100800 */
[----:B------:R-:W-:-:S02]  /*1650*/  CS2R R186, SRZ ;  /* 0x0000000000ba7805 */ /* 0x000fc4000001ff00 */
[----:B------:R-:W-:Y:S02]  /*1660*/  CS2R R188, SRZ ;  /* 0x0000000000bc7805 */ /* 0x000fe4000001ff00 */
[----:B------:R-:W-:Y:S01]  /*1670*/  CS2R R190, SRZ ;  /* 0x0000000000be7805 */ /* 0x000fe2000001ff00 */
[----:B------:R1:W-:Y:S01]  /*1680*/  STL [R1+0x48], RZ ;  /* 0x000048ff01007387 */ /* 0x0003e20000100800 */
        /* <DEDUP_REMOVED lines=14> */
[----:B------:R-:W-:Y:S02]  /*1770*/  CS2R R214, SRZ ;  /* 0x0000000000d67805 */ /* 0x000fe4000001ff00 */
[----:B0-----:R-:W-:Y:S01]  /*1780*/  R2UR UR11, R0 ;  /* 0x00000000000b72ca */ /* 0x001fe200000e0000 */
[----:B------:R1:W-:Y:S01]  /*1790*/  STL [R1+0x38], RZ ;  /* 0x000038ff01007387 */ /* 0x0003e20000100800 */
[----:B------:R-:W-:Y:S01]  /*17a0*/  IMAD.MOV.U32 R0, RZ, RZ, RZ ;  /* 0x000000ffff007224 */ /* 0x000fe200078e00ff */
[----:B------:R-:W-:Y:S02]  /*17b0*/  CS2R R216, SRZ ;  /* 0x0000000000d87805 */ /* 0x000fe4000001ff00 */
[----:B------:R-:W-:Y:S01]  /*17c0*/  CS2R R218, SRZ ;  /* 0x0000000000da7805 */ /* 0x000fe2000001ff00 */
[----:B------:R1:W-:Y:S01]  /*17d0*/  STL [R1+0x34], RZ ;  /* 0x000034ff01007387 */ /* 0x0003e20000100800 */
[----:B------:R-:W-:-:S02]  /*17e0*/  CS2R R220, SRZ ;  /* 0x0000000000dc7805 */ /* 0x000fc4000001ff00 */
[----:B------:R-:W-:Y:S02]  /*17f0*/  CS2R R222, SRZ ;  /* 0x0000000000de7805 */ /* 0x000fe4000001ff00 */
[----:B------:R-:W-:Y:S01]  /*1800*/  CS2R R224, SRZ ;  /* 0x0000000000e07805 */ /* 0x000fe2000001ff00 */
[----:B------:R1:W-:Y:S01]  /*1810*/  STL [R1+0x30], RZ ;  /* 0x000030ff01007387 */ /* 0x0003e20000100800 */
[----:B------:R-:W-:Y:S01]  /*1820*/  IMAD.MOV.U32 R226, RZ, RZ, RZ ;  /* 0x000000ffffe27224 */ /* 0x000fe200078e00ff */
[----:B------:R-:W-:Y:S01]  /*1830*/  CS2R R88, SRZ ;  /* 0x0000000000587805 */ /* 0x000fe2000001ff00 */
[----:B------:R-:W-:Y:S01]  /*1840*/  IMAD.U32 R227, RZ, RZ, UR4 ;  /* 0x00000004ffe37e24 */ /* 0x000fe2000f8e00ff */
[----:B------:R1:W-:Y:S01]  /*1850*/  STL [R1+0x2c], RZ ;  /* 0x00002cff01007387 */ /* 0x0003e20000100800 */
[----:B------:R-:W-:Y:S01]  /*1860*/  ULEA.HI UR10, UR11, UR11, URZ, 0x1 ;  /* 0x0000000b0b0a7291 */ /* 0x000fe2000f8f083f */
[----:B------:R-:W-:Y:S02]  /*1870*/  CS2R R90, SRZ ;  /* 0x00000000005a7805 */ /* 0x000fe4000001ff00 */
[----:B------:R-:W-:Y:S01]  /*1880*/  CS2R R92, SRZ ;  /* 0x00000000005c7805 */ /* 0x000fe2000001ff00 */
[----:B------:R1:W-:Y:S01]  /*1890*/  STL [R1+0x28], RZ ;  /* 0x000028ff01007387 */ /* 0x0003e20000100800 */
[----:B------:R-:W-:Y:S01]  /*18a0*/  ULOP3.LUT UR12, UR10, 0xffffe, URZ, 0xc0, !UPT ;  /* 0x000ffffe0a0c7892 */ /* 0x000fe2000f8ec03f */
[----:B------:R-:W-:Y:S01]  /*18b0*/  CS2R R94, SRZ ;  /* 0x00000000005e7805 */ /* 0x000fe2000001ff00 */
[----:B--2---:R-:W-:Y:S01]  /*18c0*/  ULEA UR10, UR17, UR16, 0x18 ;  /* 0x00000010110a7291 */ /* 0x004fe2000f8ec03f */
[----:B------:R1:W-:Y:S01]  /*18d0*/  STL [R1+0x24], RZ ;  /* 0x000024ff01007387 */ /* 0x0003e20000100800 */
[----:B------:R-:W-:Y:S01]  /*18e0*/  UIADD3 UR12, UR11, -UR12, URZ ;  /* 0x8000000c0b0c7290 */ /* 0x000fe2000fffe03f */
[----:B------:R-:W-:-:S02]  /*18f0*/  CS2R R96, SRZ ;  /* 0x0000000000607805 */ /* 0x000fc4000001ff00 */
[----:B------:R-:W-:Y:S01]  /*1900*/  CS2R R98, SRZ ;  /* 0x0000000000627805 */ /* 0x000fe2000001ff00 */
[----:B------:R1:W-:Y:S01]  /*1910*/  STL [R1+0x20], RZ ;  /* 0x000020ff01007387 */ /* 0x0003e20000100800 */
[----:B------:R-:W-:Y:S01]  /*1920*/  ULEA UR12, UR12, UR10, 0xc ;  /* 0x0000000a0c0c7291 */ /* 0x000fe2000f8e603f */
[----:B------:R-:W-:Y:S02]  /*1930*/  CS2R R100, SRZ ;  /* 0x0000000000647805 */ /* 0x000fe4000001ff00 */
[----:B------:R-:W-:Y:S01]  /*1940*/  CS2R R102, SRZ ;  /* 0x0000000000667805 */ /* 0x000fe2000001ff00 */
[----:B------:R1:W-:Y:S01]  /*1950*/  STL [R1+0x1c], RZ ;  /* 0x00001cff01007387 */ /* 0x0003e20000100800 */
[----:B------:R-:W-:Y:S01]  /*1960*/  UIADD3 UR12, UR12, 0x180, URZ ;  /* 0x000001800c0c7890 */ /* 0x000fe2000fffe03f */
[----:B------:R-:W-:Y:S02]  /*1970*/  CS2R R104, SRZ ;  /* 0x0000000000687805 */ /* 0x000fe4000001ff00 */
[----:B------:R-:W-:Y:S01]  /*1980*/  CS2R R106, SRZ ;  /* 0x00000000006a7805 */ /* 0x000fe2000001ff00 */
[----:B------:R1:W-:Y:S01]  /*1990*/  STL [R1+0x18], RZ ;  /* 0x000018ff01007387 */ /* 0x0003e20000100800 */
[----:B------:R-:W-:Y:S01]  /*19a0*/  USHF.R.U32.HI UR11, URZ, 0x4, UR12 ;  /* 0x000000043f0b7899 */ /* 0x000fe2000801160c */
[----:B------:R-:W-:-:S02]  /*19b0*/  CS2R R108, SRZ ;  /* 0x00000000006c7805 */ /* 0x000fc4000001ff00 */
[----:B------:R-:W-:Y:S01]  /*19c0*/  CS2R R110, SRZ ;  /* 0x00000000006e7805 */ /* 0x000fe2000001ff00 */
[----:B------:R1:W-:Y:S01]  /*19d0*/  STL [R1+0x14], RZ ;  /* 0x000014ff01007387 */ /* 0x0003e20000100800 */
[----:B------:R-:W-:Y:S01]  /*19e0*/  ULOP3.LUT UR11, UR11, 0x3fff, URZ, 0xc0, !UPT ;  /* 0x00003fff0b0b7892 */ /* 0x000fe2000f8ec03f */
[----:B------:R-:W-:Y:S01]  /*19f0*/  CS2R R112, SRZ ;  /* 0x0000000000707805 */ /* 0x000fe2000001ff00 */
[----:B------:R-:W-:Y:S01]  /*1a00*/  UMOV UR12, UR5 ;  /* 0x00000005000c7c82 */ /* 0x000fe20008000000 */
        /* <DEDUP_REMOVED lines=16> */
[----:B------:R1:W-:Y:S01]  /*1b10*/  STL [R1], RZ ;  /* 0x000000ff01007387 */ /* 0x0003e20000100800 */
[----:B------:R-:W-:Y:S02]  /*1b20*/  CS2R R138, SRZ ;  /* 0x00000000008a7805 */ /* 0x000fe4000001ff00 */
[----:B------:R-:W-:Y:S02]  /*1b30*/  CS2R R140, SRZ ;  /* 0x00000000008c7805 */ /* 0x000fe4000001ff00 */
[----:B------:R-:W-:Y:S02]  /*1b40*/  CS2R R142, SRZ ;  /* 0x00000000008e7805 */ /* 0x000fe4000001ff00 */
[----:B------:R-:W-:-:S02]  /*1b50*/  CS2R R144, SRZ ;  /* 0x0000000000907805 */ /* 0x000fc4000001ff00 */
[----:B------:R-:W-:Y:S02]  /*1b60*/  CS2R R146, SRZ ;  /* 0x0000000000927805 */ /* 0x000fe4000001ff00 */
[----:B------:R-:W-:Y:S02]  /*1b70*/  CS2R R148, SRZ ;  /* 0x0000000000947805 */ /* 0x000fe4000001ff00 */
[----:B------:R-:W-:Y:S02]  /*1b80*/  CS2R R150, SRZ ;  /* 0x0000000000967805 */ /* 0x000fe4000001ff00 */
[----:B------:R-:W-:Y:S02]  /*1b90*/  CS2R R24, SRZ ;  /* 0x0000000000187805 */ /* 0x000fe4000001ff00 */
[----:B------:R-:W-:Y:S02]  /*1ba0*/  CS2R R26, SRZ ;  /* 0x00000000001a7805 */ /* 0x000fe4000001ff00 */
[----:B----4-:R-:W-:-:S02]  /*1bb0*/  CS2R R28, SRZ ;  /* 0x00000000001c7805 */ /* 0x010fc4000001ff00 */
[----:B------:R-:W-:Y:S02]  /*1bc0*/  CS2R R30, SRZ ;  /* 0x00000000001e7805 */ /* 0x000fe4000001ff00 */
[----:B------:R-:W-:Y:S02]  /*1bd0*/  CS2R R32, SRZ ;  /* 0x0000000000207805 */ /* 0x000fe4000001ff00 */
        /* <DEDUP_REMOVED lines=26> */
[----:B------:R-:W-:Y:S01]  /*1d80*/  CS2R R86, SRZ ;  /* 0x0000000000567805 */ /* 0x000fe2000001ff00 */
[----:B-1----:R-:W-:Y:S06]  /*1d90*/  @!P1 BRA `(.L_x_18) ;  /* 0x0000001000889947 */ /* 0x002fec0003800000 */
[----:B------:R-:W-:-:S06]  /*1da0*/  UISETP.NE.AND UP0, UPT, UR23, 0x3, UPT ;  /* 0x000000031700788c */ /* 0x000fcc000bf05270 */
[----:B------:R-:W-:-:S13]  /*1db0*/  PLOP3.LUT P2, PT, PT, PT, UP0, 0x80, 0x0 ;  /* 0x000000000000781c */ /* 0x000fda0003f4f008 */
[----:B------:R-:W-:Y:S05]  /*1dc0*/  @!P2 BRA `(.L_x_19) ;  /* 0x000000000004a947 */ /* 0x000fea0003800000 */
[----:B------:R-:W-:Y:S01]  /*1dd0*/  BPT.TRAP 0x1 ;  /* 0x000000040000795c */ /* 0x000fe20000300000 */
.L_x_19:
[----:B------:R-:W-:Y:S01]  /*1de0*/  ULEA UR6, UR5, UR10, 0x3 ;  /* 0x0000000a05067291 */ /* 0x000fe2000f8e183f */
[----:B------:R-:W-:-:S05]  /*1df0*/  IMAD.U32 R0, RZ, RZ, UR4 ;  /* 0x00000004ff007e24 */ /* 0x000fca000f8e00ff */
[----:B------:R-:W-:-:S04]  /*1e00*/  SHF.L.U32 R0, R0, 0x1f, RZ ;  /* 0x0000001f00007819 */ /* 0x000fc800000006ff */
[----:B------:R0:W1:Y:S01]  /*1e10*/  SYNCS.PHASECHK.TRANS64.TRYWAIT P1, [UR6], R0 ;  /* 0x00000000ff0075a7 */ /* 0x0000620008020146 */
[----:B------:R-:W-:Y:S05]  /*1e20*/  @!P2 BRA `(.L_x_20) ;  /* 0x000000000004a947 */ /* 0x000fea0003800000 */
[----:B------:R-:W-:Y:S01]  /*1e30*/  BPT.TRAP 0x1 ;  /* 0x000000040000795c */ /* 0x000fe20000300000 */
.L_x_20:
[----:B-1----:R-:W-:Y:S05]  /*1e40*/  @P1 BRA `(.L_x_21) ;  /* 0x0000000000081947 */ /* 0x002fea0003800000 */
[----:B------:R-:W1:Y:S02]  /*1e50*/  SYNCS.PHASECHK.TRANS64.TRYWAIT P1, [UR6], R0 ;  /* 0x00000000ff0075a7 */ /* 0x000e640008020146 */
[----:B-1----:R-:W-:Y:S05]  /*1e60*/  @!P1 BRA `(.L_x_22) ;  /* 0x000000e800549947 */ /* 0x002fea0003800000 */
.L_x_21:
[----:B------:R-:W-:Y:S01]  /*1e70*/  UIADD3 UR6, UR10, 0x24180, URZ ;  /* 0x000241800a067890 */ /* 0x000fe2000fffe03f */
[----:B------:R-:W-:Y:S01]  /*1e80*/  WARPGROUP.ARRIVE ;  /* 0x00000000000079c5 */ /* 0x000fe20000000000 */
[----:B------:R-:W-:Y:S01]  /*1e90*/  ULOP3.LUT UR7, UR11, 0x10000, URZ, 0xfc, !UPT ;  /* 0x000100000b077892 */ /* 0x000fe2000f8efc3f */
[----:B------:R2:W-:Y:S01]  /*1ea0*/  STL [R1+0x74], RZ ;  /* 0x000074ff01007387 */ /* 0x0005e20000100800 */
[----:B------:R-:W-:Y:S01]  /*1eb0*/  USHF.R.U32.HI UR6, URZ, 0x4, UR6 ;  /* 0x000000043f067899 */ /* 0x000fe20008011606 */
[----:B01----:R-:W-:Y:S01]  /*1ec0*/  IMAD.MOV.U32 R0, RZ, RZ, RZ ;  /* 0x000000ffff007224 */ /* 0x003fe200078e00ff */
[----:B------:R-:W-:Y:S01]  /*1ed0*/  ULEA UR7, UR5, UR7, 0xa ;  /* 0x0000000705077291 */ /* 0x000fe2000f8e503f */
[----:B------:R2:W-:Y:S01]  /*1ee0*/  STL [R1+0x70], RZ ;  /* 0x000070ff01007387 */ /* 0x0005e20000100800 */
[----:B------:R-:W-:Y:S01]  /*1ef0*/  ULOP3.LUT UR6, UR6, 0x3fff, URZ, 0xc0, !UPT ;  /* 0x00003fff06067892 */ /* 0x000fe2000f8ec03f */
[----:B------:R-:W-:Y:S01]  /*1f00*/  CS2R R2, SRZ ;  /* 0x0000000000027805 */ /* 0x000fe2000001ff00 */
[----:B------:R-:W-:Y:S01]  /*1f10*/  UMOV UR17, 0x80000020 ;  /* 0x8000002000117882 */ /* 0x000fe20000000000 */
[----:B------:R-:W-:Y:S01]  /*1f20*/  UMOV UR19, 0x80000020 ;  /* 0x8000002000137882 */ /* 0x000fe20000000000 */
[----:B------:R-:W-:Y:S01]  /*1f30*/  ULOP3.LUT UR6, UR6, 0x10000, URZ, 0xfc, !UPT ;  /* 0x0001000006067892 */ /* 0x000fe2000f8efc3f */
[----:B------:R2:W-:Y:S01]  /*1f40*/  STL [R1+0x6c], RZ ;  /* 0x00006cff01007387 */ /* 0x0005e20000100800 */
[----:B------:R-:W-:Y:S01]  /*1f50*/  UMOV UR16, UR7 ;  /* 0x0000000700107c82 */ /* 0x000fe20008000000 */
[----:B------:R-:W-:Y:S01]  /*1f60*/  CS2R R4, SRZ ;  /* 0x0000000000047805 */ /* 0x000fe2000001ff00 */
[----:B------:R-:W-:Y:S01]  /*1f70*/  ULEA UR8, UR5, UR6, 0x9 ;  /* 0x0000000605087291 */ /* 0x000fe2000f8e483f */
[----:B------:R2:W-:Y:S01]  /*1f80*/  STL [R1+0x68], RZ ;  /* 0x000068ff01007387 */ /* 0x0005e20000100800 */
[----:B------:R-:W-:Y:S01]  /*1f90*/  CS2R R6, SRZ ;  /* 0x0000000000067805 */ /* 0x000fe2000001ff00 */
[----:B------:R-:W-:Y:S01]  /*1fa0*/  UMOV UR6, 0x2 ;  /* 0x0000000200067882 */ /* 0x000fe20000000000 */
[----:B------:R-:W-:Y:S01]  /*1fb0*/  CS2R R8, SRZ ;  /* 0x0000000000087805 */ /* 0x000fe2000001ff00 */
[----:B------:R2:W-:Y:S01]  /*1fc0*/  STL [R1+0x64], RZ ;  /* 0x000064ff01007387 */ /* 0x0005e20000100800 */
[----:B------:R-:W-:Y:S01]  /*1fd0*/  CS2R R10, SRZ ;  /* 0x00000000000a7805 */ /* 0x000fe2000001ff00 */
[----:B------:R-:W-:Y:S01]  /*1fe0*/  UMOV UR18, UR8 ;  /* 0x0000000800127c82 */ /* 0x000fe20008000000 */
[----:B------:R-:W-:Y:S01]  /*1ff0*/  CS2R R12, SRZ ;  /* 0x00000000000c7805 */ /* 0x000fe2000001ff00 */
[----:B------:R-:W-:Y:S01]  /*2000*/  QGMMA.64x128x32.F32.E5M2.E5M2 R88, gdesc[UR16], RZ, !UPT ;  /* 0x01e00000105879f3 */ /* 0x000fe2000c7038ff */
[----:B------:R-:W-:Y:S01]  /*2010*/  UIADD3 UR16, UR7, 0x200, URZ ;  /* 0x0000020007107890 */ /* 0x000fe2000fffe03f */
[----:B------:R2:W-:Y:S01]  /*2020*/  STL [R1+0x60], RZ ;  /* 0x000060ff01007387 */ /* 0x0005e20000100800 */
[----:B------:R-:W-:Y:S01]  /*2030*/  UMOV UR17, 0x80000020 ;  /* 0x8000002000117882 */ /* 0x000fe20000000000 */
[----:B------:R-:W-:-:S02]  /*2040*/  CS2R R14, SRZ ;  /* 0x00000000000e7805 */ /* 0x000fc4000001ff00 */
[----:B------:R-:W-:Y:S01]  /*2050*/  CS2R R16, SRZ ;  /* 0x0000000000107805 */ /* 0x000fe2000001ff00 */
[----:B------:R2:W-:Y:S01]  /*2060*/  STL [R1+0x5c], RZ ;  /* 0x00005cff01007387 */ /* 0x0005e20000100800 */
[----:B------:R-:W-:Y:S02]  /*2070*/  CS2R R18, SRZ ;  /* 0x0000000000127805 */ /* 0x000fe4000001ff00 */
[----:B------:R-:W-:Y:S02]  /*2080*/  CS2R R20, SRZ ;  /* 0x0000000000147805 */ /* 0x000fe4000001ff00 */
[----:B------:R-:W-:Y:S01]  /*2090*/  CS2R R22, SRZ ;  /* 0x0000000000167805 */ /* 0x000fe2000001ff00 */
[----:B------:R2:W-:Y:S01]  /*20a0*/  STL [R1+0x58], RZ ;  /* 0x000058ff01007387 */ /* 0x0005e20000100800 */
[----:B------:R-:W-:Y:S01]  /*20b0*/  CS2R R152, SRZ ;  /* 0x0000000000987805 */ /* 0x000fe2000001ff00 */
[----:B------:R-:W-:Y:S01]  /*20c0*/  QGMMA.64x128x32.F32.E5M2.E5M2 R24, gdesc[UR16], RZ, !UPT ;  /* 0x01e00000101879f3 */ /* 0x000fe2000c7038ff */
[----:B------:R-:W-:Y:S01]  /*20d0*/  UIADD3 UR16, UR7, 0x2, URZ ;  /* 0x0000000207107890 */ /* 0x000fe2000fffe03f */
[----:B------:R2:W-:Y:S01]  /*20e0*/  STL [R1+0x54], RZ ;  /* 0x000054ff01007387 */ /* 0x0005e20000100800 */
[----:B------:R-:W-:Y:S01]  /*20f0*/  UIADD3 UR18, UR8, 0x2, URZ ;  /* 0x0000000208127890 */ /* 0x000fe2000fffe03f */
[----:B------:R-:W-:Y:S01]  /*2100*/  CS2R R154, SRZ ;  /* 0x00000000009a7805 */ /* 0x000fe2000001ff00 */
[----:B------:R-:W-:Y:S01]  /*2110*/  UMOV UR17, 0x80000020 ;  /* 0x8000002000117882 */ /* 0x000fe20000000000 */
        /* <DEDUP_REMOVED lines=9> */
[----:B------:R-:W-:Y:S02]  /*21b0*/  CS2R R166, SRZ ;  /* 0x0000000000a67805 */ /* 0x000fe4000001ff00 */
        /* <DEDUP_REMOVED lines=39> */
[----:B------:R-:W-:-:S03]  /*2430*/  IMAD.MOV.U32 R226, RZ, RZ, RZ ;  /* 0x000000ffffe27224 */ /* 0x000fc600078e00ff */
[----:B------:R2:W-:Y:S04]  /*2440*/  STL [R1+0x1c], RZ ;  /* 0x00001cff01007387 */ /* 0x0005e80000100800 */
[----:B------:R2:W-:Y:S04]  /*2450*/  STL [R1+0x18], RZ ;  /* 0x000018ff01007387 */ /* 0x0005e80000100800 */
[----:B------:R2:W-:Y:S04]  /*2460*/  STL [R1+0x14], RZ ;  /* 0x000014ff01007387 */ /* 0x0005e80000100800 */
[----:B------:R2:W-:Y:S04]  /*2470*/  STL [R1+0x10], RZ ;  /* 0x000010ff01007387 */ /* 0x0005e80000100800 */
[----:B------:R2:W-:Y:S04]  /*2480*/  STL [R1+0xc], RZ ;  /* 0x00000cff01007387 */ /* 0x0005e80000100800 */
[----:B------:R2:W-:Y:S04]  /*2490*/  STL [R1+0x8], RZ ;  /* 0x000008ff01007387 */ /* 0x0005e80000100800 */
[----:B------:R2:W-:Y:S04]  /*24a0*/  STL [R1+0x4], RZ ;  /* 0x000004ff01007387 */ /* 0x0005e80000100800 */
[----:B------:R2:W-:Y:S01]  /*24b0*/  STL [R1], RZ ;  /* 0x000000ff01007387 */ /* 0x0005e20000100800 */
[----:B------:R-:W-:Y:S01]  /*24c0*/  QGMMA.64x128x32.F32.E5M2.E5M2 R88, gdesc[UR16], R88 ;  /* 0x01e00000105879f3 */ /* 0x000fe20008703858 */
[----:B------:R-:W-:Y:S01]  /*24d0*/  UIADD3 UR16, UR7, 0x202, URZ ;  /* 0x0000020207107890 */ /* 0x000fe2000fffe03f */
[----:B------:R-:W-:-:S02]  /*24e0*/  UMOV UR17, 0x80000020 ;  /* 0x8000002000117882 */ /* 0x000fc40000000000 */
[----:B------:R-:W-:Y:S02]  /*24f0*/  ULDC UR7, c[0x0][0x50c] ;  /* 0x0001430000077ab9 */ /* 0x000fe40000000800 */
[----:B------:R-:W-:-:S04]  /*2500*/  UISETP.NE.AND UP0, UPT, UR7, 0x2, UPT ;  /* 0x000000020700788c */ /* 0x000fc8000bf05270 */
[----:B------:R-:W-:Y:S02]  /*2510*/  USEL UR7, URZ, 0x1, UP0 ;  /* 0x000000013f077887 */ /* 0x000fe40008000000 */
[----:B------:R-:W-:Y:S04]  /*2520*/  QGMMA.64x128x32.F32.E5M2.E5M2 R24, gdesc[UR16], R24, gsb0 ;  /* 0x01e00000101879f3 */ /* 0x000fe80008003818 */
[----:B------:R-:W-:-:S13]  /*2530*/  ISETP.NE.AND P1, PT, RZ, UR7, PT ;  /* 0x00000007ff007c0c */ /* 0x000fda000bf25270 */
[----:B--2---:R-:W-:Y:S05]  /*2540*/  @!P1 BRA `(.L_x_23) ;  /* 0x0000000800809947 */ /* 0x004fea0003800000 */
[----:B------:R-:W-:Y:S02]  /*2550*/  WARPGROUP.DEPBAR.LE gsb0, 0x0 ;  /* 0x00008000000079c5 */ /* 0x000fe40000010000 */
[----:B------:R-:W-:-:S01]  /*2560*/  FADD R227, RZ, R58 ;  /* 0x0000003affe37221 */ /* 0x000fc20000000000 */
[----:B------:R-:W-:Y:S01]  /*2570*/  FADD R226, RZ, R88 ;  /* 0x00000058ffe27221 */ /* 0x000fe20000000000 */
[----:B------:R-:W-:-:S01]  /*2580*/  FADD R225, RZ, R89 ;  /* 0x00000059ffe17221 */ /* 0x000fc20000000000 */
[----:B------:R-:W-:Y:S01]  /*2590*/  FADD R224, RZ, R90 ;  /* 0x0000005affe07221 */ /* 0x000fe20000000000 */
[----:B------:R-:W-:-:S01]  /*25a0*/  FADD R223, RZ, R91 ;  /* 0x0000005bffdf7221 */ /* 0x000fc20000000000 */
[----:B------:R0:W-:Y:S01]  /*25b0*/  STL [R1], R227 ;  /* 0x000000e301007387 */ /* 0x0001e20000100800 */
[----:B------:R-:W-:-:S01]  /*25c0*/  FADD R222, RZ, R92 ;  /* 0x0000005cffde7221 */ /* 0x000fc20000000000 */
[----:B------:R-:W-:Y:S01]  /*25d0*/  FADD R221, RZ, R93 ;  /* 0x0000005dffdd7221 */ /* 0x000fe20000000000 */
[----:B------:R-:W-:-:S01]  /*25e0*/  FADD R220, RZ, R94 ;  /* 0x0000005effdc7221 */ /* 0x000fc20000000000 */
[----:B------:R-:W-:Y:S01]  /*25f0*/  FADD R219, RZ, R95 ;  /* 0x0000005fffdb7221 */ /* 0x000fe20000000000 */
[----:B------:R-:W-:-:S01]  /*2600*/  FADD R218, RZ, R96 ;  /* 0x00000060ffda7221 */ /* 0x000fc20000000000 */
[----:B------:R-:W-:Y:S01]  /*2610*/  FADD R217, RZ, R97 ;  /* 0x00000061ffd97221 */ /* 0x000fe20000000000 */
[----:B------:R-:W-:-:S01]  /*2620*/  FADD R216, RZ, R98 ;  /* 0x00000062ffd87221 */ /* 0x000fc20000000000 */
[----:B------:R-:W-:Y:S01]  /*2630*/  FADD R215, RZ, R99 ;  /* 0x00000063ffd77221 */ /* 0x000fe20000000000 */
[----:B------:R-:W-:-:S01]  /*2640*/  FADD R214, RZ, R100 ;  /* 0x00000064ffd67221 */ /* 0x000fc20000000000 */
[----:B0-----:R-:W-:Y:S01]  /*2650*/  FADD R227, RZ, R59 ;  /* 0x0000003bffe37221 */ /* 0x001fe20000000000 */
[----:B------:R-:W-:-:S01]  /*2660*/  FADD R213, RZ, R101 ;  /* 0x00000065ffd57221 */ /* 0x000fc20000000000 */
[----:B------:R-:W-:Y:S01]  /*2670*/  FADD R212, RZ, R102 ;  /* 0x00000066ffd47221 */ /* 0x000fe20000000000 */
[----:B------:R-:W-:-:S01]  /*2680*/  FADD R211, RZ, R103 ;  /* 0x00000067ffd37221 */ /* 0x000fc20000000000 */
[----:B------:R-:W-:Y:S01]  /*2690*/  FADD R210, RZ, R104 ;  /* 0x00000068ffd27221 */ /* 0x000fe20000000000 */
[----:B------:R0:W-:Y:S01]  /*26a0*/  STL [R1+0x4], R227 ;  /* 0x000004e301007387 */ /* 0x0001e20000100800 */
        /* <DEDUP_REMOVED lines=93> */
[----:B------:R-:W-:Y:S01]  /*2c80*/  UMOV UR6, URZ ;  /* 0x0000003f00067c82 */ /* 0x000fe20008000000 */
[----:B0-----:R-:W-:-:S05]  /*2c90*/  FADD R227, RZ, R66 ;  /* 0x00000042ffe37221 */ /* 0x001fca0000000000 */
[----:B------:R0:W-:Y:S02]  /*2ca0*/  STL [R1+0x20], R227 ;  /* 0x000020e301007387 */ /* 0x0001e40000100800 */
        /* <DEDUP_REMOVED lines=42> */
.L_x_23:
[----:B------:R-:W-:-:S04]  /*2f50*/  UIADD3 UR12, UR5, 0x1, URZ ;  /* 0x00000001050c7890 */ /* 0x000fc8000fffe03f */
[----:B------:R-:W-:-:S04]  /*2f60*/  UISETP.NE.AND UP0, UPT, UR12, 0x9, UPT ;  /* 0x000000090c00788c */ /* 0x000fc8000bf05270 */
[----:B------:R-:W-:Y:S02]  /*2f70*/  USEL UR8, URZ, 0x1, UP0 ;  /* 0x000000013f087887 */ /* 0x000fe40008000000 */
[----:B------:R-:W-:Y:S02]  /*2f80*/  USEL UR12, UR12, URZ, UP0 ;  /* 0x0000003f0c0c7287 */ /* 0x000fe40008000000 */
[----:B------:R-:W-:-:S06]  /*2f90*/  ULOP3.LUT UR8, UR4, UR8, URZ, 0x3c, !UPT ;  /* 0x0000000804087292 */ /* 0x000fcc000f8e3c3f */
[----:B0-----:R-:W-:Y:S01]  /*2fa0*/  IMAD.U32 R227, RZ, RZ, UR8 ;  /* 0x00000008ffe37e24 */ /* 0x001fe2000f8e00ff */
[----:B------:R-:W-:-:S06]  /*2fb0*/  UMOV UR8, 0x1 ;  /* 0x0000000100087882 */ /* 0x000fcc0000000000 */
.L_x_18:
[----:B------:R-:W-:-:S04]  /*2fc0*/  UISETP.LT.AND UP0, UPT, UR9, 0x1, UPT ;  /* 0x000000010900788c */ /* 0x000fc8000bf01270 */
[----:B------:R-:W-:-:S04]  /*2fd0*/  USEL UR16, UR9, 0x1, UP0 ;  /* 0x0000000109107887 */ /* 0x000fc80008000000 */
[----:B------:R-:W-:-:S04]  /*2fe0*/  UIADD3 UR16, UR9, -UR16, URZ ;  /* 0x8000001009107290 */ /* 0x000fc8000fffe03f */
[----:B------:R-:W-:-:S06]  /*2ff0*/  UISETP.GE.AND UP0, UPT, UR16, 0x1, UPT ;  /* 0x000000011000788c */ /* 0x000fcc000bf06270 */
[----:B------:R-:W-:-:S13]  /*3000*/  PLOP3.LUT P1, PT, PT, PT, UP0, 0x80, 0x0 ;  /* 0x000000000000781c */ /* 0x000fda0003f2f008 */
[----:B------:R-:W-:Y:S05]  /*3010*/  @!P1 BRA `(.L_x_24) ;  /* 0x0000001000b49947 */ /* 0x000fea0003800000 */
[----:B------:R-:W-:Y:S01]  /*3020*/  IMAD.U32 R228, RZ, RZ, UR16 ;  /* 0x00000010ffe47e24 */ /* 0x000fe2000f8e00ff */
[----:B------:R-:W-:Y:S01]  /*3030*/  UMOV UR24, UR5 ;  /* 0x0000000500187c82 */ /* 0x000fe20008000000 */
[----:B------:R-:W-:-:S05]  /*3040*/  ULDC UR25, c[0x0][0x50c] ;  /* 0x0001430000197ab9 */ /* 0x000fca0000000800 */
.L_x_32:
[----:B------:R-:W-:-:S06]  /*3050*/  UISETP.NE.AND UP0, UPT, UR23, 0x3, UPT ;  /* 0x000000031700788c */ /* 0x000fcc000bf05270 */
[----:B------:R-:W-:-:S13]  /*3060*/  PLOP3.LUT P2, PT, PT, PT, UP0, 0x80, 0x0 ;  /* 0x000000000000781c */ /* 0x000fda0003f4f008 */
[----:B01---5:R-:W-:Y:S05]  /*3070*/  @!P2 BRA `(.L_x_25) ;  /* 0x000000000004a947 */ /* 0x023fea0003800000 */
[----:B------:R-:W-:Y:S01]  /*3080*/  BPT.TRAP 0x1 ;  /* 0x000000040000795c */ /* 0x000fe20000300000 */
.L_x_25:
[----:B------:R-:W0:Y:S01]  /*3090*/  S2UR UR16, SR_CgaCtaId ;  /* 0x00000000001079c3 */ /* 0x000e220000008800 */
[----:B------:R-:W-:Y:S01]  /*30a0*/  UMOV UR10, 0x400 ;  /* 0x00000400000a7882 */ /* 0x000fe20000000000 */
[----:B------:R-:W-:Y:S01]  /*30b0*/  SHF.L.U32 R229, R227, 0x1f, RZ ;  /* 0x0000001fe3e57819 */ /* 0x000fe200000006ff */
[----:B0-----:R-:W-:-:S04]  /*30c0*/  ULEA UR10, UR16, UR10, 0x18 ;  /* 0x0000000a100a7291 */ /* 0x001fc8000f8ec03f */
[----:B------:R-:W-:-:S09]  /*30d0*/  ULEA UR16, UR12, UR10, 0x3 ;  /* 0x0000000a0c107291 */ /* 0x000fd2000f8e183f */
[----:B------:R0:W1:Y:S01]  /*30e0*/  SYNCS.PHASECHK.TRANS64.TRYWAIT P1, [UR16], R229 ;  /* 0x000000e5ff0075a7 */ /* 0x0000620008020150 */
[----:B------:R-:W-:Y:S05]  /*30f0*/  @!P2 BRA `(.L_x_26) ;  /* 0x000000000004a947 */ /* 0x000fea0003800000 */
[----:B------:R-:W-:Y:S01]  /*3100*/  BPT.TRAP 0x1 ;  /* 0x000000040000795c */ /* 0x000fe20000300000 */
.L_x_26:
[----:B-1----:R-:W-:Y:S05]  /*3110*/  @P1 BRA `(.L_x_27) ;  /* 0x0000000000081947 */ /* 0x002fea0003800000 */
[----:B------:R-:W1:Y:S02]  /*3120*/  SYNCS.PHASECHK.TRANS64.TRYWAIT P1, [UR16], R229 ;  /* 0x000000e5ff0075a7 */ /* 0x000e640008020150 */
[----:B-1----:R-:W-:Y:S05]  /*3130*/  @!P1 BRA `(.L_x_28) ;  /* 0x000000d400b89947 */ /* 0x002fea0003800000 */
.L_x_27:
[----:B------:R-:W-:Y:S01]  /*3140*/  UIADD3 UR16, UR10, 0x24180, URZ ;  /* 0x000241800a107890 */ /* 0x000fe2000fffe03f */
[----:B------:R-:W-:Y:S01]  /*3150*/  WARPGROUP.ARRIVE ;  /* 0x00000000000079c5 */ /* 0x000fe20000000000 */
[----:B------:R-:W-:Y:S02]  /*3160*/  UISETP.NE.AND UP0, UPT, UR7, URZ, UPT ;  /* 0x0000003f0700728c */ /* 0x000fe4000bf05270 */
[----:B------:R-:W-:Y:S02]  /*3170*/  USHF.R.U32.HI UR16, URZ, 0x4, UR16 ;  /* 0x000000043f107899 */ /* 0x000fe40008011610 */
[----:B------:R-:W-:Y:S02]  /*3180*/  USEL UR8, UR8, URZ, !UP0 ;  /* 0x0000003f08087287 */ /* 0x000fe4000c000000 */
[----:B------:R-:W-:Y:S02]  /*3190*/  ULOP3.LUT UR16, UR16, 0x3fff, URZ, 0xc0, !UPT ;  /* 0x00003fff10107892 */ /* 0x000fe4000f8ec03f */
[----:B------:R-:W-:-:S02]  /*31a0*/  UISETP.NE.U32.AND UP0, UPT, UR8, URZ, UPT ;  /* 0x0000003f0800728c */ /* 0x000fc4000bf05070 */
[----:B------:R-:W-:Y:S02]  /*31b0*/  ULOP3.LUT UR7, UR11, 0x10000, URZ, 0xfc, !UPT ;  /* 0x000100000b077892 */ /* 0x000fe4000f8efc3f */
[----:B------:R-:W-:Y:S02]  /*31c0*/  ULOP3.LUT UR8, UR16, 0x10000, URZ, 0xfc, !UPT ;  /* 0x0001000010087892 */ /* 0x000fe4000f8efc3f */
[----:B------:R-:W-:Y:S02]  /*31d0*/  ULEA UR7, UR12, UR7, 0xa ;  /* 0x000000070c077291 */ /* 0x000fe4000f8e503f */
[----:B------:R-:W-:Y:S01]  /*31e0*/  ULEA UR8, UR12, UR8, 0x9 ;  /* 0x000000080c087291 */ /* 0x000fe2000f8e483f */
[----:B------:R-:W-:Y:S01]  /*31f0*/  UMOV UR17, 0x80000020 ;  /* 0x8000002000117882 */ /* 0x000fe20000000000 */
[----:B------:R-:W-:Y:S01]  /*3200*/  UMOV UR19, 0x80000020 ;  /* 0x8000002000137882 */ /* 0x000fe20000000000 */
[----:B------:R-:W-:Y:S02]  /*3210*/  UIADD3 UR6, UR6, 0x2, URZ ;  /* 0x0000000206067890 */ /* 0x000fe4000fffe03f */
[----:B------:R-:W-:-:S02]  /*3220*/  UMOV UR16, UR7 ;  /* 0x0000000700107c82 */ /* 0x000fc40008000000 */
[----:B------:R-:W-:Y:S02]  /*3230*/  UMOV UR18, UR8 ;  /* 0x0000000800127c82 */ /* 0x000fe40008000000 */
[----:B------:R-:W-:Y:S01]  /*3240*/  QGMMA.64x128x32.F32.E5M2.E5M2 R88, gdesc[UR16], R88, UP0 ;  /* 0x01e00000105879f3 */ /* 0x000fe2000bf03858 */
[----:B------:R-:W-:Y:S01]  /*3250*/  UIADD3 UR16, UR7, 0x200, URZ ;  /* 0x0000020007107890 */ /* 0x000fe2000fffe03f */
[----:B------:R-:W-:-:S10]  /*3260*/  UMOV UR17, 0x80000020 ;  /* 0x8000002000117882 */ /* 0x000fd40000000000 */
[----:B------:R-:W-:Y:S01]  /*3270*/  QGMMA.64x128x32.F32.E5M2.E5M2 R24, gdesc[UR16], R24, UP0 ;  /* 0x01e00000101879f3 */ /* 0x000fe2000bf03818 */
[----:B------:R-:W-:Y:S02]  /*3280*/  UIADD3 UR16, UR7, 0x2, URZ ;  /* 0x0000000207107890 */ /* 0x000fe4000fffe03f */
[----:B------:R-:W-:Y:S01]  /*3290*/  UIADD3 UR18, UR8, 0x2, URZ ;  /* 0x0000000208127890 */ /* 0x000fe2000fffe03f */
[----:B------:R-:W-:Y:S01]  /*32a0*/  UMOV UR17, 0x80000020 ;  /* 0x8000002000117882 */ /* 0x000fe20000000000 */
[----:B------:R-:W-:Y:S01]  /*32b0*/  UMOV UR19, 0x80000020 ;  /* 0x8000002000137882 */ /* 0x000fe20000000000 */
[----:B------:R-:W-:-:S06]  /*32c0*/  UISETP.NE.AND UP0, UPT, UR6, UR25, UPT ;  /* 0x000000190600728c */ /* 0x000fcc000bf05270 */
[----:B------:R-:W-:Y:S01]  /*32d0*/  QGMMA.64x128x32.F32.E5M2.E5M2 R88, gdesc[UR16], R88 ;  /* 0x01e00000105879f3 */ /* 0x000fe20008703858 */
[----:B------:R-:W-:Y:S01]  /*32e0*/  UIADD3 UR16, UR7, 0x202, URZ ;  /* 0x0000020207107890 */ /* 0x000fe2000fffe03f */
[----:B------:R-:W-:Y:S01]  /*32f0*/  UMOV UR17, 0x80000020 ;  /* 0x8000002000117882 */ /* 0x000fe20000000000 */
[----:B------:R-:W-:-:S06]  /*3300*/  USEL UR7, URZ, 0x1, UP0 ;  /* 0x000000013f077887 */ /* 0x000fcc0008000000 */
[----:B------:R-:W-:-:S03]  /*3310*/  ISETP.NE.AND P1, PT, RZ, UR7, PT ;  /* 0x00000007ff007c0c */ /* 0x000fc6000bf25270 */
[----:B------:R-:W-:Y:S03]  /*3320*/  QGMMA.64x128x32.F32.E5M2.E5M2 R24, gdesc[UR16], R24, gsb0 ;  /* 0x01e00000101879f3 */ /* 0x000fe60008003818 */
[----:B------:R-:W-:-:S07]  /*3330*/  WARPGROUP.DEPBAR.LE gsb0, 0x1 ;  /* 0x00008000000079c5 */ /* 0x000fce0000010100 */
[----:B------:R-:W-:Y:S05]  /*3340*/  @!P1 BRA `(.L_x_29) ;  /* 0x0000000c00809947 */ /* 0x000fea0003800000 */
[----:B------:R-:W-:Y:S02]  /*3350*/  WARPGROUP.DEPBAR.LE gsb0, 0x0 ;  /* 0x00008000000079c5 */ /* 0x000fe40000010000 */
[----:B------:R-:W-:-:S01]  /*3360*/  FADD R226, R88, R226 ;  /* 0x000000e258e27221 */ /* 0x000fc20000000000 */
[----:B------:R-:W-:Y:S01]  /*3370*/  FADD R225, R89, R225 ;  /* 0x000000e159e17221 */ /* 0x000fe20000000000 */
[----:B------:R1:W-:Y:S01]  /*3380*/  STL [R1+0x8c], R227 ;  /* 0x00008ce301007387 */ /* 0x0003e20000100800 */
[----:B------:R-:W-:-:S01]  /*3390*/  FADD R224, R90, R224 ;  /* 0x000000e05ae07221 */ /* 0x000fc20000000000 */
[----:B------:R-:W-:Y:S01]  /*33a0*/  FADD R223, R91, R223 ;  /* 0x000000df5bdf7221 */ /* 0x000fe20000000000 */
[----:B------:R-:W-:-:S01]  /*33b0*/  FADD R222, R92, R222 ;  /* 0x000000de5cde7221 */ /* 0x000fc20000000000 */
[----:B------:R-:W-:Y:S01]  /*33c0*/  FADD R221, R93, R221 ;  /* 0x000000dd5ddd7221 */ /* 0x000fe20000000000 */
[----:B-1----:R-:W2:Y:S04]  /*33d0*/  LDL.LU R227, [R1+0x30] ;  /* 0x0000300001e37983 */ /* 0x002ea80000300800 */
[----:B------:R1:W-:Y:S01]  /*33e0*/  STL [R1+0x90], R226 ;  /* 0x000090e201007387 */ /* 0x0003e20000100800 */
[----:B------:R-:W-:-:S01]  /*33f0*/  FADD R220, R94, R220 ;  /* 0x000000dc5edc7221 */ /* 0x000fc20000000000 */
[----:B------:R-:W-:-:S02]  /*3400*/  FADD R219, R95, R219 ;  /* 0x000000db5fdb7221 */ /* 0x000fc40000000000 */
[----:B-1----:R-:W3:Y:S04]  /*3410*/  LDL.LU R226, [R1+0x2c] ;  /* 0x00002c0001e27983 */ /* 0x002ee80000300800 */
[----:B------:R1:W-:Y:S01]  /*3420*/  STL [R1+0x94], R225 ;  /* 0x000094e101007387 */ /* 0x0003e20000100800 */
[----:B------:R-:W-:-:S03]  /*3430*/  FADD R218, R96, R218 ;  /* 0x000000da60da7221 */ /* 0x000fc60000000000 */
[----:B-1----:R-:W4:Y:S04]  /*3440*/  LDL.LU R225, [R1+0x28] ;  /* 0x0000280001e17983 */ /* 0x002f280000300800 */
        /* <DEDUP_REMOVED lines=9> */
[----:B------:R1:W-:Y:S04]  /*34e0*/  STL [R1+0xa4], R221 ;  /* 0x0000a4dd01007387 */ /* 0x0003e80000100800 */
        /* <DEDUP_REMOVED lines=12> */
[----:B-1----:R-:W4:Y:S01]  /*35b0*/  LDL.LU R215, [R1] ;  /* 0x0000000001d77983 */ /* 0x002f220000300800 */
[----:B------:R-:W-:-:S01]  /*35c0*/  FADD R214, R100, R214 ;  /* 0x000000d664d67221 */ /* 0x000fc20000000000 */
[----:B------:R-:W-:Y:S01]  /*35d0*/  FADD R213, R101, R213 ;  /* 0x000000d565d57221 */ /* 0x000fe20000000000 */
[----:B------:R-:W-:-:S01]  /*35e0*/  FADD R212, R102, R212 ;  /* 0x000000d466d47221 */ /* 0x000fc20000000000 */
[----:B------:R-:W-:Y:S01]  /*35f0*/  FADD R211, R103, R211 ;  /* 0x000000d367d37221 */ /* 0x000fe20000000000 */
[----:B------:R-:W-:-:S01]  /*3600*/  FADD R210, R104, R210 ;  /* 0x000000d268d27221 */ /* 0x000fc20000000000 */
[----:B------:R-:W-:Y:S01]  /*3610*/  STL [R1+0xc0], R214 ;  /* 0x0000c0d601007387 */ /* 0x000fe20000100800 */
        /* <DEDUP_REMOVED lines=11> */
[----:B------:R1:W-:Y:S01]  /*36d0*/  STL [R1+0xcc], R211 ;  /* 0x0000ccd301007387 */ /* 0x0003e20000100800 */
[----:B------:R-:W-:-:S01]  /*36e0*/  FADD R200, R114, R200 ;  /* 0x000000c872c87221 */ /* 0x000fc20000000000 */
[----:B------:R-:W-:Y:S01]  /*36f0*/  FADD R199, R115, R199 ;  /* 0x000000c773c77221 */ /* 0x000fe20000000000 */
        /* <DEDUP_REMOVED lines=69> */
[----:B-----5:R-:W-:Y:S01]  /*3b50*/  FADD R0, R57, R0 ;  /* 0x0000000039007221 */ /* 0x020fe20000000000 */
[----:B--2---:R-:W-:-:S01]  /*3b60*/  FADD R227, R70, R227 ;  /* 0x000000e346e37221 */ /* 0x004fc20000000000 */
[----:B---3--:R-:W-:Y:S01]  /*3b70*/  FADD R226, R69, R226 ;  /* 0x000000e245e27221 */ /* 0x008fe20000000000 */
[----:B----4-:R-:W-:-:S01]  /*3b80*/  FADD R225, R68, R225 ;  /* 0x000000e144e17221 */ /* 0x010fc20000000000 */
        /* <DEDUP_REMOVED lines=9> */
[----:B------:R-:W-:-:S05]  /*3c20*/  FADD R215, R58, R215 ;  /* 0x000000d73ad77221 */ /* 0x000fca0000000000 */
[----:B------:R2:W-:Y:S04]  /*3c30*/  STL [R1], R215 ;  /* 0x000000d701007387 */ /* 0x0005e80000100800 */
[----:B------:R3:W-:Y:S04]  /*3c40*/  STL [R1+0x4], R216 ;  /* 0x000004d801007387 */ /* 0x0007e80000100800 */
        /* <DEDUP_REMOVED lines=8> */
[----:B-1----:R-:W4:Y:S04]  /*3cd0*/  LDL.LU R211, [R1+0x34] ;  /* 0x0000340001d37983 */ /* 0x002f280000300800 */
[----:B------:R1:W-:Y:S04]  /*3ce0*/  STL [R1+0x28], R225 ;  /* 0x000028e101007387 */ /* 0x0003e80000100800 */
[----:B------:R-:W4:Y:S04]  /*3cf0*/  LDL.LU R212, [R1+0x38] ;  /* 0x0000380001d47983 */ /* 0x000f280000300800 */
[----:B------:R1:W-:Y:S04]  /*3d00*/  STL [R1+0x2c], R226 ;  /* 0x00002ce201007387 */ /* 0x0003e80000100800 */
[----:B------:R-:W4:Y:S04]  /*3d10*/  LDL.LU R213, [R1+0x3c] ;  /* 0x00003c0001d57983 */ /* 0x000f280000300800 */
[----:B------:R1:W-:Y:S04]  /*3d20*/  STL [R1+0x30], R227 ;  /* 0x000030e301007387 */ /* 0x0003e80000100800 */
[----:B------:R-:W4:Y:S04]  /*3d30*/  LDL.LU R214, [R1+0x40] ;  /* 0x0000400001d67983 */ /* 0x000f280000300800 */
[----:B--2---:R-:W2:Y:S04]  /*3d40*/  LDL.LU R215, [R1+0x44] ;  /* 0x0000440001d77983 */ /* 0x004ea80000300800 */
[----:B---3--:R-:W3:Y:S04]  /*3d50*/  LDL.LU R216, [R1+0x48] ;  /* 0x0000480001d87983 */ /* 0x008ee80000300800 */
[----:B----4-:R-:W4:Y:S04]  /*3d60*/  LDL.LU R217, [R1+0x4c] ;  /* 0x00004c0001d97983 */ /* 0x010f280000300800 */
[----:B0-----:R-:W4:Y:S04]  /*3d70*/  LDL.LU R218, [R1+0x50] ;  /* 0x0000500001da7983 */ /* 0x001f280000300800 */
[----:B------:R-:W4:Y:S04]  /*3d80*/  LDL.LU R219, [R1+0x54] ;  /* 0x0000540001db7983 */ /* 0x000f280000300800 */
[----:B------:R-:W4:Y:S04]  /*3d90*/  LDL.LU R220, [R1+0x58] ;  /* 0x0000580001dc7983 */ /* 0x000f280000300800 */
[----:B------:R-:W4:Y:S04]  /*3da0*/  LDL.LU R221, [R1+0x5c] ;  /* 0x00005c0001dd7983 */ /* 0x000f280000300800 */
[----:B------:R-:W4:Y:S04]  /*3db0*/  LDL.LU R222, [R1+0x60] ;  /* 0x0000600001de7983 */ /* 0x000f280000300800 */
[----:B------:R-:W4:Y:S04]  /*3dc0*/  LDL.LU R223, [R1+0x64] ;  /* 0x0000640001df7983 */ /* 0x000f280000300800 */
[----:B------:R-:W4:Y:S04]  /*3dd0*/  LDL.LU R224, [R1+0x68] ;  /* 0x0000680001e07983 */ /* 0x000f280000300800 */
[----:B-1----:R-:W4:Y:S04]  /*3de0*/  LDL.LU R225, [R1+0x6c] ;  /* 0x00006c0001e17983 */ /* 0x002f280000300800 */
[----:B------:R-:W4:Y:S04]  /*3df0*/  LDL.LU R226, [R1+0x70] ;  /* 0x0000700001e27983 */ /* 0x000f280000300800 */
[----:B------:R-:W4:Y:S01]  /*3e00*/  LDL.LU R227, [R1+0x74] ;  /* 0x0000740001e37983 */ /* 0x000f220000300800 */
[----:B------:R-:W-:-:S05]  /*3e10*/  FADD R211, R71, R211 ;  /* 0x000000d347d37221 */ /* 0x000fca0000000000 */
[----:B------:R0:W-:Y:S01]  /*3e20*/  STL [R1+0x34], R211 ;  /* 0x000034d301007387 */ /* 0x0001e20000100800 */
[----:B------:R-:W-:-:S03]  /*3e30*/  FADD R212, R72, R212 ;  /* 0x000000d448d47221 */ /* 0x000fc60000000000 */
[----:B0-----:R1:W5:Y:S01]  /*3e40*/  LDL.LU R211, [R1+0xcc] ;  /* 0x0000cc0001d37983 */ /* 0x0013620000300800 */
[----:B------:R-:W-:-:S03]  /*3e50*/  FADD R213, R73, R213 ;  /* 0x000000d549d57221 */ /* 0x000fc60000000000 */
[----:B------:R0:W-:Y:S01]  /*3e60*/  STL [R1+0x38], R212 ;  /* 0x000038d401007387 */ /* 0x0001e20000100800 */
[----:B------:R-:W-:-:S01]  /*3e70*/  FADD R214, R74, R214 ;  /* 0x000000d64ad67221 */ /* 0x000fc20000000000 */
[----:B--2---:R-:W-:Y:S02]  /*3e80*/  FADD R215, R75, R215 ;  /* 0x000000d74bd77221 */ /* 0x004fe40000000000 */
[----:B0-----:R1:W5:Y:S01]  /*3e90*/  LDL.LU R212, [R1+0xc8] ;  /* 0x0000c80001d47983 */ /* 0x0013620000300800 */
[----:B---3--:R-:W-:-:S03]  /*3ea0*/  FADD R216, R76, R216 ;  /* 0x000000d84cd87221 */ /* 0x008fc60000000000 */
[----:B------:R0:W-:Y:S01]  /*3eb0*/  STL [R1+0x3c], R213 ;  /* 0x00003cd501007387 */ /* 0x0001e20000100800 */
[----:B----4-:R-:W-:-:S03]  /*3ec0*/  FADD R217, R77, R217 ;  /* 0x000000d94dd97221 */ /* 0x010fc60000000000 */
[----:B0-----:R1:W5:Y:S01]  /*3ed0*/  LDL.LU R213, [R1+0xc4] ;  /* 0x0000c40001d57983 */ /* 0x0013620000300800 */
[----:B------:R-:W-:-:S03]  /*3ee0*/  FADD R218, R78, R218 ;  /* 0x000000da4eda7221 */ /* 0x000fc60000000000 */
[----:B------:R0:W-:Y:S01]  /*3ef0*/  STL [R1+0x40], R214 ;  /* 0x000040d601007387 */ /* 0x0001e20000100800 */
[----:B------:R-:W-:-:S01]  /*3f00*/  FADD R219, R79, R219 ;  /* 0x000000db4fdb7221 */ /* 0x000fc20000000000 */
[----:B------:R-:W-:Y:S02]  /*3f10*/  FADD R220, R80, R220 ;  /* 0x000000dc50dc7221 */ /* 0x000fe40000000000 */
[----:B0-----:R1:W5:Y:S04]  /*3f20*/  LDL.LU R214, [R1+0xc0] ;  /* 0x0000c00001d67983 */ /* 0x0013680000300800 */
[----:B------:R0:W-:Y:S01]  /*3f30*/  STL [R1+0x44], R215 ;  /* 0x000044d701007387 */ /* 0x0001e20000100800 */
[----:B------:R-:W-:-:S01]  /*3f40*/  FADD R221, R81, R221 ;  /* 0x000000dd51dd7221 */ /* 0x000fc20000000000 */
[----:B------:R-:W-:-:S02]  /*3f50*/  FADD R222, R82, R222 ;  /* 0x000000de52de7221 */ /* 0x000fc40000000000 */
[----:B0-----:R1:W5:Y:S04]  /*3f60*/  LDL.LU R215, [R1+0xbc] ;  /* 0x0000bc0001d77983 */ /* 0x0013680000300800 */
[----:B------:R0:W-:Y:S01]  /*3f70*/  STL [R1+0x48], R216 ;  /* 0x000048d801007387 */ /* 0x0001e20000100800 */
[----:B------:R-:W-:-:S03]  /*3f80*/  FADD R223, R83, R223 ;  /* 0x000000df53df7221 */ /* 0x000fc60000000000 */
        /* <DEDUP_REMOVED lines=13> */
[----:B------:R0:W-:Y:S04]  /*4060*/  STL [R1+0x5c], R221 ;  /* 0x00005cdd01007387 */ /* 0x0001e80000100800 */
        /* <DEDUP_REMOVED lines=12> */
[----:B0-----:R1:W5:Y:S01]  /*4130*/  LDL.LU R227, [R1+0x8c] ;  /* 0x00008c0001e37983 */ /* 0x0013620000300800 */
[----:B------:R-:W-:-:S05]  /*4140*/  UMOV UR6, URZ ;  /* 0x0000003f00067c82 */ /* 0x000fca0008000000 */
.L_x_29:
[----:B------:R-:W-:Y:S05]  /*4150*/  @!P2 BRA `(.L_x_30) ;  /* 0x000000000004a947 */ /* 0x000fea0003800000 */
[----:B------:R-:W-:Y:S01]  /*4160*/  BPT.TRAP 0x1 ;  /* 0x000000040000795c */ /* 0x000fe20000300000 */
.L_x_30:
[----:B-----5:R2:W-:Y:S04]  /*4170*/  STL [R1+0x8c], R0 ;  /* 0x00008c0001007387 */ /* 0x0205e80000100800 */
[----:B--2---:R-:W2:Y:S01]  /*4180*/  LDL R0, [R1+0x78] ;  /* 0x0000780001007983 */ /* 0x004ea20000100800 */
[----:B0-----:R-:W-:-:S05]  /*4190*/  IMAD.U32 R229, RZ, RZ, UR24 ;  /* 0x00000018ffe57e24 */ /* 0x001fca000f8e00ff */
[----:B------:R-:W-:-:S05]  /*41a0*/  @P0 LEA R229, R229, UR10, 0x3 ;  /* 0x0000000ae5e50c11 */ /* 0x000fca000f8e18ff */
[----:B------:R-:W-:Y:S01]  /*41b0*/  @P0 VIADD R229, R229, 0x48 ;  /* 0x00000048e5e50836 */ /* 0x000fe20000000000 */
[----:B------:R-:W-:-:S06]  /*41c0*/  UISETP.GT.U32.AND UP0, UPT, UR13, 0x1, UPT ;  /* 0x000000010d00788c */ /* 0x000fcc000bf04070 */
[----:B------:R-:W-:Y:S02]  /*41d0*/  PLOP3.LUT P1, PT, PT, PT, UP0, 0x80, 0x0 ;  /* 0x000000000000781c */ /* 0x000fe40003f2f008 */
[----:B--2---:R-:W-:Y:S02]  /*41e0*/  @P0 PRMT R229, R0, 0x654, R229 ;  /* 0x0000065400e50816 */ /* 0x004fe400000000e5 */
[----:B------:R0:W5:Y:S02]  /*41f0*/  LDL.LU R0, [R1+0x8c] ;  /* 0x00008c0001007983 */ /* 0x0001640000300800 */
[----:B------:R0:W-:Y:S07]  /*4200*/  @P0 SYNCS.ARRIVE.TRANS64.RED.A1T0 RZ, [R229+URZ], RZ ;  /* 0x000000ffe5ff09a7 */ /* 0x0001ee000810043f */
[----:B------:R-:W-:Y:S05]  /*4210*/  @P1 BRA `(.L_x_31) ;  /* 0x0000000000041947 */ /* 0x000fea0003800000 */
[----:B------:R-:W-:Y:S01]  /*4220*/  BPT.TRAP 0x1 ;  /* 0x000000040000795c */ /* 0x000fe20000300000 */
.L_x_31:
[----:B------:R-:W-:Y:S01]  /*4230*/  UIADD3 UR12, UR12, 0x1, URZ ;  /* 0x000000010c0c7890 */ /* 0x000fe2000fffe03f */
[C---:B------:R-:W-:Y:S01]  /*4240*/  ISETP.GT.AND P1, PT, R228.reuse, 0x1, PT ;  /* 0x00000001e400780c */ /* 0x040fe20003f24270 */
[----:B------:R-:W-:Y:S01]  /*4250*/  UIADD3 UR24, UR24, 0x1, URZ ;  /* 0x0000000118187890 */ /* 0x000fe2000fffe03f */
[----:B------:R-:W-:Y:S01]  /*4260*/  VIADD R228, R228, 0xffffffff ;  /* 0xffffffffe4e47836 */ /* 0x000fe20000000000 */
[----:B------:R-:W-:Y:S02]  /*4270*/  UISETP.NE.AND UP0, UPT, UR12, 0x9, UPT ;  /* 0x000000090c00788c */ /* 0x000fe4000bf05270 */
[----:B------:R-:W-:Y:S02]  /*4280*/  UISETP.NE.AND UP1, UPT, UR24, 0x9, UPT ;  /* 0x000000091800788c */ /* 0x000fe4000bf25270 */
[----:B------:R-:W-:Y:S02]  /*4290*/  USEL UR8, URZ, 0x1, UP0 ;  /* 0x000000013f087887 */ /* 0x000fe40008000000 */
[----:B------:R-:W-:-:S02]  /*42a0*/  USEL UR12, UR12, URZ, UP0 ;  /* 0x0000003f0c0c7287 */ /* 0x000fc40008000000 */
[----:B------:R-:W-:Y:S02]  /*42b0*/  USEL UR24, UR24, URZ, UP1 ;  /* 0x0000003f18187287 */ /* 0x000fe40008800000 */
[----:B------:R-:W-:Y:S01]  /*42c0*/  LOP3.LUT R227, R227, UR8, RZ, 0x3c, !PT ;  /* 0x00000008e3e37c12 */ /* 0x000fe2000f8e3cff */
[----:B------:R-:W-:Y:S01]  /*42d0*/  UMOV UR8, 0x1 ;  /* 0x0000000100087882 */ /* 0x000fe20000000000 */
[----:B------:R-:W-:Y:S08]  /*42e0*/  @P1 BRA `(.L_x_32) ;  /* 0xffffffec00581947 */ /* 0x000ff0000383ffff */
.L_x_24:
[----:B------:R-:W-:-:S04]  /*42f0*/  UISETP.NE.AND UP0, UPT, UR6, URZ, UPT ;  /* 0x0000003f0600728c */ /* 0x000fc8000bf05270 */
[----:B------:R-:W-:-:S06]  /*4300*/  USEL UR6, URZ, 0x1, !UP0 ;  /* 0x000000013f067887 */ /* 0x000fcc000c000000 */
[----:B------:R-:W-:-:S13]  /*4310*/  ISETP.NE.AND P1, PT, RZ, UR6, PT ;  /* 0x00000006ff007c0c */ /* 0x000fda000bf25270 */
[----:B------:R-:W-:Y:S05]  /*4320*/  @!P1 BRA `(.L_x_33) ;  /* 0x0000000c00dc9947 */ /* 0x000fea0003800000 */
[----:B------:R-:W2:Y:S04]  /*4330*/  LDL.LU R227, [R1+0x74] ;  /* 0x0000740001e37983 */ /* 0x000ea80000300800 */
[----:B--2---:R2:W-:Y:S04]  /*4340*/  STL [R1+0x8c], R227 ;  /* 0x00008ce301007387 */ /* 0x0045e80000100800 */
[----:B--2---:R-:W2:Y:S04]  /*4350*/  LDL.LU R227, [R1+0x70] ;  /* 0x0000700001e37983 */ /* 0x004ea80000300800 */
        /* <DEDUP_REMOVED lines=55> */
[----:B--2---:R-:W2:Y:S01]  /*46d0*/  LDL.LU R227, [R1] ;  /* 0x0000000001e37983 */ /* 0x004ea20000300800 */
[----:B------:R-:W-:-:S02]  /*46e0*/  WARPGROUP.DEPBAR.LE gsb0, 0x0 ;  /* 0x00008000000079c5 */ /* 0x000fc40000010000 */
[----:B------:R-:W-:Y:S01]  /*46f0*/  FADD R226, R88, R226 ;  /* 0x000000e258e27221 */ /* 0x000fe20000000000 */
        /* <DEDUP_REMOVED lines=96> */
[----:B-----5:R-:W-:Y:S01]  /*4d00*/  FADD R0, R57, R0 ;  /* 0x0000000039007221 */ /* 0x020fe20000000000 */
[----:B--2---:R-:W-:-:S05]  /*4d10*/  FADD R227, R58, R227 ;  /* 0x000000e33ae37221 */ /* 0x004fca0000000000 */
[----:B------:R2:W-:Y:S04]  /*4d20*/  STL [R1], R227 ;  /* 0x000000e301007387 */ /* 0x0005e80000100800 */
[----:B--2---:R-:W2:Y:S02]  /*4d30*/  LDL.LU R227, [R1+0xfc] ;  /* 0x0000fc0001e37983 */ /* 0x004ea40000300800 */
[----:B--2---:R-:W-:-:S05]  /*4d40*/  FADD R227, R59, R227 ;  /* 0x000000e33be37221 */ /* 0x004fca0000000000 */
[----:B------:R2:W-:Y:S04]  /*4d50*/  STL [R1+0x4], R227 ;  /* 0x000004e301007387 */ /* 0x0005e80000100800 */
        /* <DEDUP_REMOVED lines=83> */
[----:B------:R2:W-:Y:S02]  /*5290*/  STL [R1+0x74], R227 ;  /* 0x000074e301007387 */ /* 0x0005e40000100800 */
.L_x_33:
[----:B------:R-:W-:Y:S02]  /*52a0*/  WARPGROUP.DEPBAR.LE gsb0, 0x0 ;  /* 0x00008000000079c5 */ /* 0x000fe40000010000 */
[----:B------:R-:W3:Y:S02]  /*52b0*/  LDC R24, c[0x0][0x28c] ;  /* 0x0000a300ff187b82 */ /* 0x000ee40000000800 */
[----:B---3--:R-:W-:-:S13]  /*52c0*/  ISETP.GE.AND P1, PT, R24, 0x1, PT ;  /* 0x000000011800780c */ /* 0x008fda0003f26270 */
[----:B------:R-:W-:Y:S05]  /*52d0*/  @!P1 BRA `(.L_x_34) ;  /* 0x00000000005c9947 */ /* 0x000fea0003800000 */
[----:B------:R-:W-:-:S06]  /*52e0*/  UISETP.NE.AND UP0, UPT, UR23, 0x3, UPT ;  /* 0x000000031700788c */ /* 0x000fcc000bf05270 */
[----:B------:R-:W-:-:S13]  /*52f0*/  PLOP3.LUT P1, PT, PT, PT, UP0, 0x80, 0x0 ;  /* 0x000000000000781c */ /* 0x000fda0003f2f008 */
[----:B------:R-:W-:Y:S05]  /*5300*/  @!P1 BRA `(.L_x_35) ;  /* 0x0000000000049947 */ /* 0x000fea0003800000 */
[----:B------:R-:W-:Y:S01]  /*5310*/  BPT.TRAP 0x1 ;  /* 0x000000040000795c */ /* 0x000fe20000300000 */
.L_x_35:
[----:B------:R-:W-:Y:S04]  /*5320*/  BSSY B0, `(.L_x_36) ;  /* 0x000000e000007945 */ /* 0x000fe80003800000 */
[----:B------:R-:W-:Y:S05]  /*5330*/  @!P0 BRA `(.L_x_37) ;  /* 0x0000000000308947 */ /* 0x000fea0003800000 */
[----:B--2---:R-:W2:Y:S01]  /*5340*/  LDL R227, [R1+0x78] ;  /* 0x0000780001e37983 */ /* 0x004ea20000100800 */
[----:B------:R-:W-:-:S04]  /*5350*/  UISETP.LT.AND UP0, UPT, UR9, 0x1, UPT ;  /* 0x000000010900788c */ /* 0x000fc8000bf01270 */
[----:B------:R-:W-:-:S04]  /*5360*/  USEL UR8, UR9, 0x1, UP0 ;  /* 0x0000000109087887 */ /* 0x000fc80008000000 */
[----:B------:R-:W-:-:S04]  /*5370*/  UIADD3 UR8, UR5, UR9, -UR8 ;  /* 0x0000000905087290 */ /* 0x000fc8000fffe808 */
[----:B------:R-:W-:-:S04]  /*5380*/  UIMAD.WIDE.U32 UR6, UR8, 0x38e38e39, URZ ;  /* 0x38e38e39080678a5 */ /* 0x000fc8000f8e003f */
[----:B------:R-:W-:-:S04]  /*5390*/  USHF.R.U32.HI UR6, URZ, 0x1, UR7 ;  /* 0x000000013f067899 */ /* 0x000fc80008011607 */
[----:B------:R-:W-:-:S04]  /*53a0*/  UIMAD UR8, UR6, -0x9, UR8 ;  /* 0xfffffff7060878a4 */ /* 0x000fc8000f8e0208 */
[----:B------:R-:W-:-:S04]  /*53b0*/  ULEA UR8, UR8, UR10, 0x3 ;  /* 0x0000000a08087291 */ /* 0x000fc8000f8e183f */
[----:B------:R-:W-:-:S06]  /*53c0*/  UIADD3 UR8, UR8, 0x48, URZ ;  /* 0x0000004808087890 */ /* 0x000fcc000fffe03f */
[----:B------:R-:W-:-:S05]  /*53d0*/  IMAD.U32 R24, RZ, RZ, UR8 ;  /* 0x00000008ff187e24 */ /* 0x000fca000f8e00ff */
[----:B--2---:R-:W-:-:S04]  /*53e0*/  PRMT R24, R227, 0x654, R24 ;  /* 0x00000654e3187816 */ /* 0x004fc80000000018 */
[----:B------:R3:W-:Y:S03]  /*53f0*/  SYNCS.ARRIVE.TRANS64.RED.A1T0 RZ, [R24+URZ], RZ ;  /* 0x000000ff18ff79a7 */ /* 0x0007e6000810043f */
.L_x_37:
[----:B------:R-:W-:Y:S05]  /*5400*/  BSYNC B0 ;  /* 0x0000000000007941 */ /* 0x000fea0003800000 */
.L_x_36:
[----:B------:R-:W-:-:S06]  /*5410*/  UISETP.GT.U32.AND UP0, UPT, UR13, 0x1, UPT ;  /* 0x000000010d00788c */ /* 0x000fcc000bf04070 */
[----:B------:R-:W-:-:S13]  /*5420*/  PLOP3.LUT P1, PT, PT, PT, UP0, 0x80, 0x0 ;  /* 0x000000000000781c */ /* 0x000fda0003f2f008 */
[----:B------:R-:W-:Y:S05]  /*5430*/  @P1 BRA `(.L_x_34) ;  /* 0x0000000000041947 */ /* 0x000fea0003800000 */
[----:B------:R-:W-:Y:S01]  /*5440*/  BPT.TRAP 0x1 ;  /* 0x000000040000795c */ /* 0x000fe20000300000 */
.L_x_34:
[----:B------:R4:W-:Y:S01]  /*5450*/  STL [R1+0x90], R2 ;  /* 0x0000900201007387 */ /* 0x0009e20000100800 */
[----:B------:R-:W0:Y:S01]  /*5460*/  LDC R29, c[0x0][0x288] ;  /* 0x0000a200ff1d7b82 */ /* 0x000e220000000800 */
[----:B------:R-:W-:Y:S02]  /*5470*/  UIADD3 UR10, UR9, UR5, URZ ;  /* 0x00000005090a7290 */ /* 0x000fe4000fffe03f */
[----:B------:R-:W-:Y:S01]  /*5480*/  USHF.R.S32.HI UR11, URZ, 0x1f, UR22 ;  /* 0x0000001f3f0b7899 */ /* 0x000fe20008011416 */
[----:B------:R-:W-:Y:S01]  /*5490*/  ULDC.64 UR6, c[0x0][0x5d0] ;  /* 0x0001740000067ab9 */ /* 0x000fe20000000a00 */
[----:B------:R-:W-:Y:S01]  /*54a0*/  ULDC UR12, c[0x0][0x284] ;  /* 0x0000a100000c7ab9 */ /* 0x000fe20000000800 */
[----:B----4-:R-:W4:Y:S04]  /*54b0*/  LDL.LU R2, [R1+0x84] ;  /* 0x0000840001027983 */ /* 0x010f280000300800 */
[----:B-----5:R1:W-:Y:S04]  /*54c0*/  STL [R1+0x8c], R0 ;  /* 0x00008c0001007387 */ /* 0x0203e80000100800 */
[----:B--2---:R-:W2:Y:S01]  /*54d0*/  LDL.LU R227, [R1+0x88] ;  /* 0x0000880001e37983 */ /* 0x004ea20000300800 */
[----:B-1----:R-:W3:Y:S02]  /*54e0*/  S2R R0, SR_TID.X ;  /* 0x0000000000007919 */ /* 0x002ee40000002100 */
[----:B---3--:R-:W-:-:S02]  /*54f0*/  SHF.R.U32.HI R24, RZ, 0x2, R0 ;  /* 0x00000002ff187819 */ /* 0x008fc40000011600 */
[----:B------:R-:W-:Y:S02]  /*5500*/  LOP3.LUT R26, R0, 0x60, RZ, 0xc0, !PT ;  /* 0x00000060001a7812 */ /* 0x000fe400078ec0ff */
[----:B------:R-:W-:Y:S02]  /*5510*/  SHF.R.U32.HI R27, RZ, 0x7, R0 ;  /* 0x00000007ff1b7819 */ /* 0x000fe40000011600 */
[----:B------:R-:W-:Y:S02]  /*5520*/  LOP3.LUT R25, R24, 0x7, RZ, 0xc0, !PT ;  /* 0x0000000718197812 */ /* 0x000fe400078ec0ff */
[----:B------:R-:W-:Y:S02]  /*5530*/  SHF.R.U32.HI R28, RZ, 0x1, R26 ;  /* 0x00000001ff1c7819 */ /* 0x000fe4000001161a */
[----:B------:R-:W-:Y:S02]  /*5540*/  LOP3.LUT R24, R27, 0x1, RZ, 0xc0, !PT ;  /* 0x000000011b187812 */ /* 0x000fe400078ec0ff */
[----:B------:R-:W-:Y:S01]  /*5550*/  IADD3 R27, RZ, -R28, -R25 ;  /* 0x8000001cff1b7210 */ /* 0x000fe20007ffe819 */
[----:B------:R-:W-:-:S02]  /*5560*/  IMAD.SHL.U32 R32, R0, 0x2, RZ ;  /* 0x0000000200207824 */ /* 0x000fc400078e00ff */
[C---:B------:R-:W-:Y:S02]  /*5570*/  IMAD.SHL.U32 R26, R24.reuse, 0x40, RZ ;  /* 0x00000040181a7824 */ /* 0x040fe400078e00ff */
[----:B------:R-:W-:Y:S01]  /*5580*/  IMAD R42, R24, -0x40, R27 ;  /* 0xffffffc0182a7824 */ /* 0x000fe200078e021b */
[----:B------:R-:W-:Y:S01]  /*5590*/  LOP3.LUT R24, R0, 0x3, RZ, 0xc0, !PT ;  /* 0x0000000300187812 */ /* 0x000fe200078ec0ff */
[----:B----4-:R-:W-:Y:S02]  /*55a0*/  IMAD.SHL.U32 R41, R2, 0x80, RZ ;  /* 0x0000008002297824 */ /* 0x010fe400078e00ff */
[----:B------:R1:W5:Y:S04]  /*55b0*/  LDL.LU R2, [R1+0x90] ;  /* 0x0000900001027983 */ /* 0x0003680000300800 */
[----:B------:R1:W5:Y:S01]  /*55c0*/  LDL.LU R0, [R1+0x8c] ;  /* 0x00008c0001007983 */ /* 0x0003620000300800 */
[----:B------:R-:W-:Y:S01]  /*55d0*/  LOP3.LUT R43, R26, 0x40, R25, 0xe2, !PT ;  /* 0x000000401a2b7812 */ /* 0x000fe200078ee219 */
[----:B--2---:R-:W-:Y:S01]  /*55e0*/  IMAD.SHL.U32 R25, R227, 0x100, RZ ;  /* 0x00000100e3197824 */ /* 0x004fe200078e00ff */
[----:B------:R-:W-:Y:S01]  /*55f0*/  UISETP.GT.U32.AND UP0, UPT, UR10, 0x8, UPT ;  /* 0x000000080a00788c */ /* 0x000fe2000bf04070 */
[C---:B0-----:R-:W-:Y:S01]  /*5600*/  ISETP.GE.AND P1, PT, R41.reuse, R29, PT ;  /* 0x0000001d2900720c */ /* 0x041fe20003f26270 */
[----:B------:R-:W-:Y:S01]  /*5610*/  UIMAD UR5, UR11, UR6, URZ ;  /* 0x000000060b0572a4 */ /* 0x000fe2000f8e023f */
[----:B------:R-:W-:Y:S01]  /*5620*/  LOP3.LUT R32, R41, 0x6, R32, 0xf8, !PT ;  /* 0x0000000629207812 */ /* 0x000fe200078ef820 */
[----:B------:R-:W-:Y:S01]  /*5630*/  UISETP.LT.U32.AND UP0, UPT, UR9, 0x9, UP0 ;  /* 0x000000090900788c */ /* 0x000fe20008701070 */
[----:B------:R-:W-:Y:S01]  /*5640*/  ISETP.GE.OR P1, PT, R25, UR12, P1 ;  /* 0x0000000c19007c0c */ /* 0x000fe20008f26670 */
[----:B------:R-:W-:Y:S01]  /*5650*/  UISETP.GE.U32.AND UP1, UPT, UR9, 0x9, UPT ;  /* 0x000000090900788c */ /* 0x000fe2000bf26070 */
[----:B------:R-:W-:Y:S01]  /*5660*/  IMAD.U32 R27, RZ, RZ, UR6 ;  /* 0x00000006ff1b7e24 */ /* 0x000fe2000f8e00ff */
[----:B------:R-:W-:Y:S01]  /*5670*/  UIMAD UR8, UR22, UR7, UR5 ;  /* 0x00000007160872a4 */ /* 0x000fe2000f8e0205 */
[----:B------:R-:W-:Y:S01]  /*5680*/  SHF.R.S32.HI R33, RZ, 0x1f, R32 ;  /* 0x0000001fff217819 */ /* 0x000fe20000011420 */
[----:B------:R-:W-:-:S02]  /*5690*/  UIMAD.WIDE.U32 UR6, UR10, 0x38e38e39, URZ ;  /* 0x38e38e390a0678a5 */ /* 0x000fc4000f8e003f */
[----:B------:R-:W-:Y:S02]  /*56a0*/  USEL UR5, URZ, 0x1, !UP0 ;  /* 0x000000013f057887 */ /* 0x000fe4000c000000 */
[----:B------:R-:W-:Y:S01]  /*56b0*/  USHF.R.U32.HI UR6, URZ, 0x1, UR7 ;  /* 0x000000013f067899 */ /* 0x000fe20008011607 */
[----:B------:R-:W-:Y:S01]  /*56c0*/  IMAD.WIDE.U32 R26, R27, UR22, R32 ;  /* 0x000000161b1a7c25 */ /* 0x000fe2000f8e0020 */
[----:B------:R-:W-:Y:S01]  /*56d0*/  ULOP3.LUT UR4, UR4, UR5, URZ, 0x3c, !UPT ;  /* 0x0000000504047292 */ /* 0x000fe2000f8e3c3f */
[----:B------:R-:W-:Y:S02]  /*56e0*/  IADD3 R42, -R25, UR12, R42 ;  /* 0x0000000c192a7c10 */ /* 0x000fe4000fffe12a */
[----:B------:R-:W-:Y:S01]  /*56f0*/  IMAD.WIDE R38, R227, 0x100, RZ ;  /* 0x00000100e3267825 */ /* 0x000fe200078e02ff */
[----:B------:R-:W-:Y:S02]  /*5700*/  UIMAD UR5, UR6, -0x9, UR10 ;  /* 0xfffffff7060578a4 */ /* 0x000fe4000f8e020a */
[----:B------:R-:W-:Y:S01]  /*5710*/  @UP1 ULOP3.LUT UR4, UR4, 0x1, UR6, 0x78, !UPT ;  /* 0x0000000104041892 */ /* 0x000fe2000f8e7806 */
[----:B------:R-:W-:-:S02]  /*5720*/  IMAD R24, R24, -0x2, R29 ;  /* 0xfffffffe18187824 */ /* 0x000fc400078e021d */
[----:B------:R-:W-:Y:S01]  /*5730*/  VIADD R27, R27, UR8 ;  /* 0x000000081b1b7c36 */ /* 0x000fe20008000000 */
[----:B------:R-:W-:Y:S01]  /*5740*/  LOP3.LUT R43, R38, R43, R28, 0xfe, !PT ;  /* 0x0000002b262b7212 */ /* 0x000fe200078efe1c */
[----:B------:R-:W-:Y:S02]  /*5750*/  IMAD.IADD R41, R24, 0x1, -R41 ;  /* 0x0000000118297824 */ /* 0x000fe400078e0a29 */
[----:B------:R-:W-:Y:S01]  /*5760*/  IMAD.MOV.U32 R40, RZ, RZ, -0x1 ;  /* 0xffffffffff287424 */ /* 0x000fe200078e00ff */
[----:B-1----:R-:W-:Y:S06]  /*5770*/  @P1 BRA `(.L_x_38) ;  /* 0x0000008c00fc1947 */ /* 0x002fec0003800000 */
[----:B------:R-:W0:Y:S01]  /*5780*/  LDC.64 R28, c[0x0][0x5c8] ;  /* 0x00017200ff1c7b82 */ /* 0x000e220000000a00 */
[----:B------:R-:W-:Y:S01]  /*5790*/  ULDC.64 UR6, c[0x0][0x5c0] ;  /* 0x0001700000067ab9 */ /* 0x000fe20000000a00 */
[----:B------:R-:W-:Y:S01]  /*57a0*/  BSSY B0, `(.L_x_38) ;  /* 0x00008fc000007945 */ /* 0x000fe20003800000 */
[-C--:B0-----:R-:W-:Y:S01]  /*57b0*/  IMAD R24, R39, R28.reuse, RZ ;  /* 0x0000001c27187224 */ /* 0x081fe200078e02ff */
[----:B------:R-:W-:Y:S01]  /*57c0*/  SHF.L.U64.HI R34, R28, 0x3, R29 ;  /* 0x000000031c227819 */ /* 0x000fe2000001021d */
[----:B------:R-:W-:-:S04]  /*57d0*/  IMAD.WIDE.U32 R26, R43, R28, R26 ;  /* 0x0000001c2b1a7225 */ /* 0x000fc800078e001a */
[----:B------:R-:W-:Y:S01]  /*57e0*/  IMAD R25, R43, R29, R24 ;  /* 0x0000001d2b197224 */ /* 0x000fe200078e0218 */
[C---:B------:R-:W-:Y:S01]  /*57f0*/  LEA R30, P2, R28.reuse, R26, 0x7 ;  /* 0x0000001a1c1e7211 */ /* 0x040fe200078438ff */
[----:B------:R-:W-:Y:S01]  /*5800*/  IMAD.SHL.U32 R31, R28, 0x8, RZ ;  /* 0x000000081c1f7824 */ /* 0x000fe200078e00ff */
[----:B------:R-:W-:Y:S01]  /*5810*/  IADD3 R24, P1, R26, UR6, RZ ;  /* 0x000000061a187c10 */ /* 0x000fe2000ff3e0ff */
[----:B------:R-:W-:-:S03]  /*5820*/  IMAD.IADD R27, R27, 0x1, R25 ;  /* 0x000000011b1b7824 */ /* 0x000fc600078e0219 */
[----:B------:R-:W-:Y:S02]  /*5830*/  IADD3 R26, P5, P6, R26, UR6, R31 ;  /* 0x000000061a1a7c10 */ /* 0x000fe4000febe01f */
[----:B------:R-:W-:Y:S02]  /*5840*/  LEA.HI.X R29, R28, R27, R29, 0x7, P2 ;  /* 0x0000001b1c1d7211 */ /* 0x000fe400010f3c1d */
[C---:B------:R-:W-:Y:S02]  /*5850*/  IADD3.X R25, R27.reuse, UR7, RZ, P1, !PT ;  /* 0x000000071b197c10 */ /* 0x040fe40008ffe4ff */
[----:B------:R-:W-:Y:S02]  /*5860*/  IADD3.X R27, R27, UR7, R34, P5, P6 ;  /* 0x000000071b1b7c10 */ /* 0x000fe4000afec422 */
[----:B------:R-:W-:Y:S02]  /*5870*/  FSETP.NEU.AND P5, PT, RZ, UR21, PT ;  /* 0x00000015ff007c0b */ /* 0x000fe4000bfad000 */
[----:B------:R-:W-:-:S02]  /*5880*/  IADD3 R28, P1, P2, R30, UR6, R31 ;  /* 0x000000061e1c7c10 */ /* 0x000fc4000fa3e01f */
[----:B------:R-:W-:-:S04]  /*5890*/  IADD3 R30, P3, R30, UR6, RZ ;  /* 0x000000061e1e7c10 */ /* 0x000fc8000ff7e0ff */
[C---:B------:R-:W-:Y:S02]  /*58a0*/  IADD3.X R31, R29.reuse, UR7, RZ, P3, !PT ;  /* 0x000000071d1f7c10 */ /* 0x040fe40009ffe4ff */
[----:B------:R-:W-:-:S03]  /*58b0*/  IADD3.X R29, R29, UR7, R34, P1, P2 ;  /* 0x000000071d1d7c10 */ /* 0x000fc60008fe4422 */
[----:B------:R-:W-:Y:S05]  /*58c0*/  @!P5 BRA `(.L_x_39) ;  /* 0x0000006c001cd947 */ /* 0x000fea0003800000 */
[----:B------:R-:W-:Y:S01]  /*58d0*/  ULDC.64 UR16, c[0x0][0x5b8] ;  /* 0x00016e0000107ab9 */ /* 0x000fe20000000a00 */
[----:B------:R-:W-:Y:S01]  /*58e0*/  ISETP.GE.AND P1, PT, R42, 0x1, PT ;  /* 0x000000012a00780c */ /* 0x000fe20003f26270 */
[----:B------:R-:W-:Y:S02]  /*58f0*/  UIMAD UR6, UR11, UR16, URZ ;  /* 0x000000100b0672a4 */ /* 0x000fe4000f8e023f */
[----:B------:R-:W-:Y:S01]  /*5900*/  IMAD.U32 R35, RZ, RZ, UR16 ;  /* 0x00000010ff237e24 */ /* 0x000fe2000f8e00ff */
[----:B------:R-:W-:Y:S01]  /*5910*/  BSSY B1, `(.L_x_40) ;  /* 0x0000010000017945 */ /* 0x000fe20003800000 */
[----:B------:R-:W-:Y:S01]  /*5920*/  ISETP.LT.OR P5, PT, R41, 0x1, !P1 ;  /* 0x000000012900780c */ /* 0x000fe20004fa1670 */
[----:B------:R-:W-:Y:S02]  /*5930*/  UIMAD UR6, UR22, UR17, UR6 ;  /* 0x00000011160672a4 */ /* 0x000fe4000f8e0206 */
[----:B------:R-:W-:Y:S01]  /*5940*/  IMAD.WIDE.U32 R32, R35, UR22, R32 ;  /* 0x0000001623207c25 */ /* 0x000fe2000f8e0020 */
[----:B------:R-:W-:-:S03]  /*5950*/  ULDC.64 UR10, c[0x0][0x5a8] ;  /* 0x00016a00000a7ab9 */ /* 0x000fc60000000a00 */
[----:B------:R-:W-:Y:S02]  /*5960*/  IMAD.MOV.U32 R36, RZ, RZ, R32 ;  /* 0x000000ffff247224 */ /* 0x000fe400078e0020 */
[----:B------:R-:W-:Y:S01]  /*5970*/  VIADD R37, R33, UR6 ;  /* 0x0000000621257c36 */ /* 0x000fe20008000000 */
[----:B------:R-:W-:Y:S02]  /*5980*/  ULDC.64 UR6, c[0x0][0x5b0] ;  /* 0x00016c0000067ab9 */ /* 0x000fe40000000a00 */
[----:B------:R-:W-:Y:S02]  /*5990*/  IMAD R34, R39, UR6, RZ ;  /* 0x0000000627227c24 */ /* 0x000fe4000f8e02ff */
[----:B------:R-:W-:-:S04]  /*59a0*/  IMAD.WIDE.U32 R32, R43, UR6, R36 ;  /* 0x000000062b207c25 */ /* 0x000fc8000f8e0024 */
[--C-:B------:R-:W-:Y:S01]  /*59b0*/  IMAD R35, R43, UR7, R34.reuse ;  /* 0x000000072b237c24 */ /* 0x100fe2000f8e0222 */
[----:B------:R-:W-:Y:S02]  /*59c0*/  IADD3 R32, P2, R32, UR10, RZ ;  /* 0x0000000a20207c10 */ /* 0x000fe4000ff5e0ff */
[----:B------:R-:W-:Y:S02]  /*59d0*/  PRMT R34, RZ, 0x7610, R34 ;  /* 0x00007610ff227816 */ /* 0x000fe40000000022 */
[----:B------:R-:W-:Y:S01]  /*59e0*/  IADD3.X R33, R33, UR11, R35, P2, !PT ;  /* 0x0000000b21217c10 */ /* 0x000fe200097fe423 */
[----:B------:R-:W-:Y:S08]  /*59f0*/  @P5 BRA `(.L_x_41) ;  /* 0x0000000000045947 */ /* 0x000ff00003800000 */
[----:B------:R0:W5:Y:S02]  /*5a00*/  LDG.E.U8 R34, desc[UR14][R32.64] ;  /* 0x0000000e20227981 */ /* 0x000164000c1e1100 */
.L_x_41:
[----:B------:R-:W-:Y:S05]  /*5a10*/  BSYNC B1 ;  /* 0x0000000000017941 */ /* 0x000fea0003800000 */
.L_x_40:
[----:B-----5:R-:W-:Y:S01]  /*5a20*/  LOP3.LUT R34, R34, 0xff, RZ, 0xc0, !PT ;  /* 0x000000ff22227812 */ /* 0x020fe200078ec0ff */
[----:B------:R-:W-:Y:S01]  /*5a30*/  BSSY B1, `(.L_x_42) ;  /* 0x000000b000017945 */ /* 0x000fe20003800000 */
[----:B------:R-:W-:Y:S02]  /*5a40*/  ISETP.LT.OR P3, PT, R41, 0x2, !P1 ;  /* 0x000000022900780c */ /* 0x000fe40004f61670 */
[----:B------:R-:W-:-:S05]  /*5a50*/  F2FP.F16.E5M2.UNPACK_B R34, R34 ;  /* 0x00000022ff22723e */ /* 0x000fca00020004ff */
[----:B------:R-:W-:-:S05]  /*5a60*/  HADD2.F32 R34, -RZ, R34.H0_H0 ;  /* 0x20000022ff227230 */ /* 0x000fca0000004100 */
[----:B------:R-:W-:Y:S01]  /*5a70*/  FMUL R35, R34, UR21 ;  /* 0x0000001522237c20 */ /* 0x000fe20008400000 */
[----:B------:R-:W-:-:S03]  /*5a80*/  PRMT R34, RZ, 0x7610, R34 ;  /* 0x00007610ff227816 */ /* 0x000fc60000000022 */
[----:B------:R-:W-:-:S05]  /*5a90*/  FFMA R35, R226, UR20, R35 ;  /* 0x00000014e2237c23 */ /* 0x000fca0008000023 */
[----:B------:R-:W-:-:S05]  /*5aa0*/  F2FP.SATFINITE.E5M2.F32.PACK_AB_MERGE_C R35, RZ, R35, RZ ;  /* 0x00000023ff23723e */ /* 0x000fca00048060ff */
[----:B------:R1:W-:Y:S01]  /*5ab0*/  @!P5 STG.E.U8 desc[UR14][R24.64], R35 ;  /* 0x000000231800d986 */ /* 0x0003e2000c10110e */
[----:B------:R-:W-:Y:S05]  /*5ac0*/  @P3 BRA `(.L_x_43) ;  /* 0x0000000000043947 */ /* 0x000fea0003800000 */
[----:B------:R2:W5:Y:S02]  /*5ad0*/  LDG.E.U8 R34, desc[UR14][R32.64+0x1] ;  /* 0x0000010e20227981 */ /* 0x000564000c1e1100 */
.L_x_43:
[----:B------:R-:W-:Y:S05]  /*5ae0*/  BSYNC B1 ;  /* 0x0000000000017941 */ /* 0x000fea0003800000 */
.L_x_42:
[----:B-----5:R-:W-:Y:S01]  /*5af0*/  LOP3.LUT R34, R34, 0xff, RZ, 0xc0, !PT ;  /* 0x000000ff22227812 */ /* 0x020fe200078ec0ff */
[----:B------:R-:W-:Y:S01]  /*5b00*/  BSSY B1, `(.L_x_44) ;  /* 0x0000013000017945 */ /* 0x000fe20003800000 */
[----:B------:R-:W-:Y:S02]  /*5b10*/  IADD3 R45, P2, R43, 0x8, RZ ;  /* 0x000000082b2d7810 */ /* 0x000fe40007f5e0ff */
[----:B------:R-:W-:-:S03]  /*5b20*/  F2FP.F16.E5M2.UNPACK_B R34, R34 ;  /* 0x00000022ff22723e */ /* 0x000fc600020004ff */
[----:B-1----:R-:W-:Y:S01]  /*5b30*/  IMAD.X R35, RZ, RZ, R39, P2 ;  /* 0x000000ffff237224 */ /* 0x002fe200010e0627 */
[----:B------:R-:W-:Y:S01]  /*5b40*/  ISETP.GE.AND P2, PT, R42, 0x9, PT ;  /* 0x000000092a00780c */ /* 0x000fe20003f46270 */
[----:B------:R-:W-:Y:S02]  /*5b50*/  HADD2.F32 R34, -RZ, R34.H0_H0 ;  /* 0x20000022ff227230 */ /* 0x000fe40000004100 */
[----:B------:R-:W-:Y:S01]  /*5b60*/  IMAD R46, R35, UR6, RZ ;  /* 0x00000006232e7c24 */ /* 0x000fe2000f8e02ff */
[----:B------:R-:W-:Y:S02]  /*5b70*/  ISETP.LT.OR P5, PT, R41, 0x1, !P2 ;  /* 0x000000012900780c */ /* 0x000fe400057a1670 */
[----:B------:R-:W-:Y:S01]  /*5b80*/  FMUL R44, R34, UR21 ;  /* 0x00000015222c7c20 */ /* 0x000fe20008400000 */
[----:B------:R-:W-:-:S04]  /*5b90*/  IMAD.WIDE.U32 R34, R45, UR6, R36 ;  /* 0x000000062d227c25 */ /* 0x000fc8000f8e0024 */
[----:B------:R-:W-:Y:S01]  /*5ba0*/  FFMA R44, R225, UR20, R44 ;  /* 0x00000014e12c7c23 */ /* 0x000fe2000800002c */
[----:B------:R-:W-:Y:S01]  /*5bb0*/  IMAD R45, R45, UR7, R46 ;  /* 0x000000072d2d7c24 */ /* 0x000fe2000f8e022e */
[----:B------:R-:W-:-:S03]  /*5bc0*/  IADD3 R34, P6, R34, UR10, RZ ;  /* 0x0000000a22227c10 */ /* 0x000fc6000ffde0ff */
[----:B------:R-:W-:Y:S02]  /*5bd0*/  F2FP.SATFINITE.E5M2.F32.PACK_AB_MERGE_C R47, RZ, R44, RZ ;  /* 0x0000002cff2f723e */ /* 0x000fe400048060ff */
[----:B------:R-:W-:Y:S02]  /*5be0*/  IADD3.X R35, R35, UR11, R45, P6, !PT ;  /* 0x0000000b23237c10 */ /* 0x000fe4000b7fe42d */
[----:B------:R-:W-:Y:S01]  /*5bf0*/  PRMT R44, RZ, 0x7610, R44 ;  /* 0x00007610ff2c7816 */ /* 0x000fe2000000002c */
[----:B------:R1:W-:Y:S01]  /*5c00*/  @!P3 STG.E.U8 desc[UR14][R24.64+0x1], R47 ;  /* 0x0000012f1800b986 */ /* 0x0003e2000c10110e */
[----:B------:R-:W-:Y:S05]  /*5c10*/  @P5 BRA `(.L_x_45) ;  /* 0x0000000000045947 */ /* 0x000fea0003800000 */
[----:B------:R3:W5:Y:S02]  /*5c20*/  LDG.E.U8 R44, desc[UR14][R34.64] ;  /* 0x0000000e222c7981 */ /* 0x000764000c1e1100 */
.L_x_45:
[----:B------:R-:W-:Y:S05]  /*5c30*/  BSYNC B1 ;  /* 0x0000000000017941 */ /* 0x000fea0003800000 */
.L_x_44:
        /* <DEDUP_REMOVED lines=12> */
.L_x_47:
[----:B------:R-:W-:Y:S05]  /*5d00*/  BSYNC B1 ;  /* 0x0000000000017941 */ /* 0x000fea0003800000 */
.L_x_46:
[----:B-----5:R-:W-:Y:S01]  /*5d10*/  LOP3.LUT R44, R44, 0xff, RZ, 0xc0, !PT ;  /* 0x000000ff2c2c7812 */ /* 0x020fe200078ec0ff */
[----:B------:R-:W-:Y:S01]  /*5d20*/  BSSY B1, `(.L_x_48) ;  /* 0x000000b000017945 */ /* 0x000fe20003800000 */
[----:B------:R-:W-:Y:S02]  /*5d30*/  ISETP.LT.OR P5, PT, R41, 0x9, !P1 ;  /* 0x000000092900780c */ /* 0x000fe40004fa1670 */
[----:B------:R-:W-:-:S05]  /*5d40*/  F2FP.F16.E5M2.UNPACK_B R44, R44 ;  /* 0x0000002cff2c723e */ /* 0x000fca00020004ff */
[----:B------:R-:W-:-:S05]  /*5d50*/  HADD2.F32 R44, -RZ, R44.H0_H0 ;  /* 0x2000002cff2c7230 */ /* 0x000fca0000004100 */
[----:B------:R-:W-:-:S04]  /*5d60*/  FMUL R44, R44, UR21 ;  /* 0x000000152c2c7c20 */ /* 0x000fc80008400000 */
[----:B------:R-:W-:-:S05]  /*5d70*/  FFMA R44, R223, UR20, R44 ;  /* 0x00000014df2c7c23 */ /* 0x000fca000800002c */
[----:B----4-:R-:W-:Y:S02]  /*5d80*/  F2FP.SATFINITE.E5M2.F32.PACK_AB_MERGE_C R45, RZ, R44, RZ ;  /* 0x0000002cff2d723e */ /* 0x010fe400048060ff */
[----:B------:R-:W-:-:S03]  /*5d90*/  PRMT R44, RZ, 0x7610, R44 ;  /* 0x00007610ff2c7816 */ /* 0x000fc6000000002c */
[----:B------:R4:W-:Y:S01]  /*5da0*/  @!P3 STG.E.U8 desc[UR14][R26.64+0x1], R45 ;  /* 0x0000012d1a00b986 */ /* 0x0009e2000c10110e */
[----:B------:R-:W-:Y:S05]  /*5db0*/  @P5 BRA `(.L_x_49) ;  /* 0x0000000000045947 */ /* 0x000fea0003800000 */
[----:B------:R0:W5:Y:S02]  /*5dc0*/  LDG.E.U8 R44, desc[UR14][R32.64+0x8] ;  /* 0x0000080e202c7981 */ /* 0x000164000c1e1100 */
.L_x_49:
[----:B------:R-:W-:Y:S05]  /*5dd0*/  BSYNC B1 ;  /* 0x0000000000017941 */ /* 0x000fea0003800000 */
.L_x_48:
[----:B-----5:R-:W-:Y:S01]  /*5de0*/  LOP3.LUT R44, R44, 0xff, RZ, 0xc0, !PT ;  /* 0x000000ff2c2c7812 */ /* 0x020fe200078ec0ff */
[----:B------:R-:W-:Y:S01]  /*5df0*/  BSSY B1, `(.L_x_50) ;  /* 0x000000b000017945 */ /* 0x000fe20003800000 */
[----:B------:R-:W-:Y:S02]  /*5e00*/  ISETP.LT.OR P3, PT, R41, 0xa, !P1 ;  /* 0x0000000a2900780c */ /* 0x000fe40004f61670 */
[----:B------:R-:W-:-:S05]  /*5e10*/  F2FP.F16.E5M2.UNPACK_B R44, R44 ;  /* 0x0000002cff2c723e */ /* 0x000fca00020004ff */
[----:B------:R-:W-:-:S05]  /*5e20*/  HADD2.F32 R44, -RZ, R44.H0_H0 ;  /* 0x2000002cff2c7230 */ /* 0x000fca0000004100 */
[----:B----4-:R-:W-:Y:S01]  /*5e30*/  FMUL R45, R44, UR21 ;  /* 0x000000152c2d7c20 */ /* 0x010fe20008400000 */
[----:B------:R-:W-:-:S03]  /*5e40*/  PRMT R44, RZ, 0x7610, R44 ;  /* 0x00007610ff2c7816 */ /* 0x000fc6000000002c */
[----:B------:R-:W-:-:S05]  /*5e50*/  FFMA R45, R222, UR20, R45 ;  /* 0x00000014de2d7c23 */ /* 0x000fca000800002d */
[----:B------:R-:W-:-:S05]  /*5e60*/  F2FP.SATFINITE.E5M2.F32.PACK_AB_MERGE_C R45, RZ, R45, RZ ;  /* 0x0000002dff2d723e */ /* 0x000fca00048060ff */
[----:B------:R4:W-:Y:S01]  /*5e70*/  @!P5 STG.E.U8 desc[UR14][R24.64+0x8], R45 ;  /* 0x0000082d1800d986 */ /* 0x0009e2000c10110e */
[----:B------:R-:W-:Y:S05]  /*5e80*/  @P3 BRA `(.L_x_51) ;  /* 0x0000000000043947 */ /* 0x000fea0003800000 */
[----:B------:R0:W5:Y:S02]  /*5e90*/  LDG.E.U8 R44, desc[UR14][R32.64+0x9] ;  /* 0x0000090e202c7981 */ /* 0x000164000c1e1100 */
.L_x_51:
[----:B------:R-:W-:Y:S05]  /*5ea0*/  BSYNC B1 ;  /* 0x0000000000017941 */ /* 0x000fea0003800000 */
.L_x_50:
        /* <DEDUP_REMOVED lines=12> */
.L_x_53:
[----:B------:R-:W-:Y:S05]  /*5f70*/  BSYNC B1 ;  /* 0x0000000000017941 */ /* 0x000fea0003800000 */
.L_x_52:
        /* <DEDUP_REMOVED lines=12> */
.L_x_55:
[----:B------:R-:W-:Y:S05]  /*6040*/  BSYNC B1 ;  /* 0x0000000000017941 */ /* 0x000fea0003800000 */
.L_x_54:
        /* <DEDUP_REMOVED lines=12> */
.L_x_57:
[----:B------:R-:W-:Y:S05]  /*6110*/  BSYNC B1 ;  /* 0x0000000000017941 */ /* 0x000fea0003800000 */
.L_x_56:
        /* <DEDUP_REMOVED lines=12> */
.L_x_59:
[----:B------:R-:W-:Y:S05]  /*61e0*/  BSYNC B1 ;  /* 0x0000000000017941 */ /* 0x000fea0003800000 */
.L_x_58:
        /* <DEDUP_REMOVED lines=12> */
.L_x_61:
[----:B------:R-:W-:Y:S05]  /*62b0*/  BSYNC B1 ;  /* 0x0000000000017941 */ /* 0x000fea0003800000 */
.L_x_60:
        /* <DEDUP_REMOVED lines=12> */
.L_x_63:
[----:B------:R-:W-:Y:S05]  /*6380*/  BSYNC B1 ;  /* 0x0000000000017941 */ /* 0x000fea0003800000 */
.L_x_62:
        /* <DEDUP_REMOVED lines=12> */
.L_x_65:
[----:B------:R-:W-:Y:S05]  /*6450*/  BSYNC B1 ;  /* 0x0000000000017941 */ /* 0x000fea0003800000 */
.L_x_64:
        /* <DEDUP_REMOVED lines=12> */
.L_x_67:
[----:B------:R-:W-:Y:S05]  /*6520*/  BSYNC B1 ;  /* 0x0000000000017941 */ /* 0x000fea0003800000 */
.L_x_66:
        /* <DEDUP_REMOVED lines=12> */
.L_x_69:
[----:B------:R-:W-:Y:S05]  /*65f0*/  BSYNC B1 ;  /* 0x0000000000017941 */ /* 0x000fea0003800000 */
.L_x_68:
        /* <DEDUP_REMOVED lines=12> */
.L_x_71:
[----:B------:R-:W-:Y:S05]  /*66c0*/  BSYNC B1 ;  /* 0x0000000000017941 */ /* 0x000fea0003800000 */
.L_x_70:
        /* <DEDUP_REMOVED lines=12> */
.L_x_73:
[----:B------:R-:W-:Y:S05]  /*6790*/  BSYNC B1 ;  /* 0x0000000000017941 */ /* 0x000fea0003800000 */
.L_x_72:
        /* <DEDUP_REMOVED lines=12> */
.L_x_75:
[----:B------:R-:W-:Y:S05]  /*6860*/  BSYNC B1 ;  /* 0x0000000000017941 */ /* 0x000fea0003800000 */
.L_x_74:
        /* <DEDUP_REMOVED lines=12> */
.L_x_77:
[----:B------:R-:W-:Y:S05]  /*6930*/  BSYNC B1 ;  /* 0x0000000000017941 */ /* 0x000fea0003800000 */
.L_x_76:
        /* <DEDUP_REMOVED lines=12> */
.L_x_79:
[----:B------:R-:W-:Y:S05]  /*6a00*/  BSYNC B1 ;  /* 0x0000000000017941 */ /* 0x000fea0003800000 */
.L_x_78:
        /* <DEDUP_REMOVED lines=12> */
.L_x_81:
[----:B------:R-:W-:Y:S05]  /*6ad0*/  BSYNC B1 ;  /* 0x0000000000017941 */ /* 0x000fea0003800000 */
.L_x_80:
        /* <DEDUP_REMOVED lines=12> */
.L_x_83:
[----:B------:R-:W-:Y:S05]  /*6ba0*/  BSYNC B1 ;  /* 0x0000000000017941 */ /* 0x000fea0003800000 */
.L_x_82:
        /* <DEDUP_REMOVED lines=12> */
.L_x_85:
[----:B------:R-:W-:Y:S05]  /*6c70*/  BSYNC B1 ;  /* 0x0000000000017941 */ /* 0x000fea0003800000 */
.L_x_84:
        /* <DEDUP_REMOVED lines=12> */
.L_x_87:
[----:B------:R-:W-:Y:S05]  /*6d40*/  BSYNC B1 ;  /* 0x0000000000017941 */ /* 0x000fea0003800000 */
.L_x_86:
        /* <DEDUP_REMOVED lines=12> */
.L_x_89:
[----:B------:R-:W-:Y:S05]  /*6e10*/  BSYNC B1 ;  /* 0x0000000000017941 */ /* 0x000fea0003800000 */
.L_x_88:
        /* <DEDUP_REMOVED lines=12> */
.L_x_91:
[----:B------:R-:W-:Y:S05]  /*6ee0*/  BSYNC B1 ;  /* 0x0000000000017941 */ /* 0x000fea0003800000 */
.L_x_90:
        /* <DEDUP_REMOVED lines=12> */
.L_x_93:
[----:B------:R-:W-:Y:S05]  /*6fb0*/  BSYNC B1 ;  /* 0x0000000000017941 */ /* 0x000fea0003800000 */
.L_x_92:
        /* <DEDUP_REMOVED lines=12> */
.L_x_95:
[----:B------:R-:W-:Y:S05]  /*7080*/  BSYNC B1 ;  /* 0x0000000000017941 */ /* 0x000fea0003800000 */
.L_x_94:
        /* <DEDUP_REMOVED lines=12> */
.L_x_97:
[----:B------:R-:W-:Y:S05]  /*7150*/  BSYNC B1 ;  /* 0x0000000000017941 */ /* 0x000fea0003800000 */
.L_x_96:
        /* <DEDUP_REMOVED lines=12> */
.L_x_99:
[----:B------:R-:W-:Y:S05]  /*7220*/  BSYNC B1 ;  /* 0x0000000000017941 */ /* 0x000fea0003800000 */
.L_x_98:
        /* <DEDUP_REMOVED lines=12> */
.L_x_101:
[----:B------:R-:W-:Y:S05]  /*72f0*/  BSYNC B1 ;  /* 0x0000000000017941 */ /* 0x000fea0003800000 */
.L_x_100:
        /* <DEDUP_REMOVED lines=12> */
.L_x_103:
[----:B------:R-:W-:Y:S05]  /*73c0*/  BSYNC B1 ;  /* 0x0000000000017941 */ /* 0x000fea0003800000 */
.L_x_102:
        /* <DEDUP_REMOVED lines=12> */
.L_x_105:
[----:B------:R-:W-:Y:S05]  /*7490*/  BSYNC B1 ;  /* 0x0000000000017941 */ /* 0x000fea0003800000 */
.L_x_104:
        /* <DEDUP_REMOVED lines=12> */
.L_x_107:
[----:B------:R-:W-:Y:S05]  /*7560*/  BSYNC B1 ;  /* 0x0000000000017941 */ /* 0x000fea0003800000 */
.L_x_106:
        /* <DEDUP_REMOVED lines=12> */
.L_x_109:
[----:B------:R-:W-:Y:S05]  /*7630*/  BSYNC B1 ;  /* 0x0000000000017941 */ /* 0x000fea0003800000 */
.L_x_108:
        /* <DEDUP_REMOVED lines=12> */
.L_x_111:
[----:B------:R-:W-:Y:S05]  /*7700*/  BSYNC B1 ;  /* 0x0000000000017941 */ /* 0x000fea0003800000 */
.L_x_110:
        /* <DEDUP_REMOVED lines=12> */
.L_x_113:
[----:B------:R-:W-:Y:S05]  /*77d0*/  BSYNC B1 ;  /* 0x0000000000017941 */ /* 0x000fea0003800000 */
.L_x_112:
        /* <DEDUP_REMOVED lines=12> */
.L_x_115:
[----:B------:R-:W-:Y:S05]  /*78a0*/  BSYNC B1 ;  /* 0x0000000000017941 */ /* 0x000fea0003800000 */
.L_x_114:
        /* <DEDUP_REMOVED lines=12> */
.L_x_117:
[----:B------:R-:W-:Y:S05]  /*7970*/  BSYNC B1 ;  /* 0x0000000000017941 */ /* 0x000fea0003800000 */
.L_x_116:
        /* <DEDUP_REMOVED lines=12> */
.L_x_119:
[----:B------:R-:W-:Y:S05]  /*7a40*/  BSYNC B1 ;  /* 0x0000000000017941 */ /* 0x000fea0003800000 */
.L_x_118:
        /* <DEDUP_REMOVED lines=12> */
.L_x_121:
[----:B------:R-:W-:Y:S05]  /*7b10*/  BSYNC B1 ;  /* 0x0000000000017941 */ /* 0x000fea0003800000 */
.L_x_120:
        /* <DEDUP_REMOVED lines=12> */
.L_x_123:
[----:B------:R-:W-:Y:S05]  /*7be0*/  BSYNC B1 ;  /* 0x0000000000017941 */ /* 0x000fea0003800000 */
.L_x_122:
        /* <DEDUP_REMOVED lines=12> */
.L_x_125:
[----:B------:R-:W-:Y:S05]  /*7cb0*/  BSYNC B1 ;  /* 0x0000000000017941 */ /* 0x000fea0003800000 */
.L_x_124:
        /* <DEDUP_REMOVED lines=12> */
.L_x_127:
[----:B------:R-:W-:Y:S05]  /*7d80*/  BSYNC B1 ;  /* 0x0000000000017941 */ /* 0x000fea0003800000 */
.L_x_126:
        /* <DEDUP_REMOVED lines=12> */
.L_x_129:
[----:B------:R-:W-:Y:S05]  /*7e50*/  BSYNC B1 ;  /* 0x0000000000017941 */ /* 0x000fea0003800000 */
.L_x_128:
        /* <DEDUP_REMOVED lines=12> */
.L_x_131:
[----:B------:R-:W-:Y:S05]  /*7f20*/  BSYNC B1 ;  /* 0x0000000000017941 */ /* 0x000fea0003800000 */
.L_x_130:
        /* <DEDUP_REMOVED lines=12> */
.L_x_133:
[----:B------:R-:W-:Y:S05]  /*7ff0*/  BSYNC B1 ;  /* 0x0000000000017941 */ /* 0x000fea0003800000 */
.L_x_132:
        /* <DEDUP_REMOVED lines=12> */
.L_x_135:
[----:B------:R-:W-:Y:S05]  /*80c0*/  BSYNC B1 ;  /* 0x0000000000017941 */ /* 0x000fea0003800000 */
.L_x_134:
        /* <DEDUP_REMOVED lines=12> */
.L_x_137:
[----:B------:R-:W-:Y:S05]  /*8190*/  BSYNC B1 ;  /* 0x0000000000017941 */ /* 0x000fea0003800000 */
.L_x_136:
        /* <DEDUP_REMOVED lines=12> */
.L_x_139:
[----:B------:R-:W-:Y:S05]  /*8260*/  BSYNC B1 ;  /* 0x0000000000017941 */ /* 0x000fea0003800000 */
.L_x_138:
        /* <DEDUP_REMOVED lines=12> */
.L_x_141:
[----:B------:R-:W-:Y:S05]  /*8330*/  BSYNC B1 ;  /* 0x0000000000017941 */ /* 0x000fea0003800000 */
.L_x_140:
        /* <DEDUP_REMOVED lines=12> */
.L_x_143:
[----:B------:R-:W-:Y:S05]  /*8400*/  BSYNC B1 ;  /* 0x0000000000017941 */ /* 0x000fea0003800000 */
.L_x_142:
        /* <DEDUP_REMOVED lines=12> */
.L_x_145:
[----:B------:R-:W-:Y:S05]  /*84d0*/  BSYNC B1 ;  /* 0x0000000000017941 */ /* 0x000fea0003800000 */
.L_x_144:
        /* <DEDUP_REMOVED lines=12> */
.L_x_147:
[----:B------:R-:W-:Y:S05]  /*85a0*/  BSYNC B1 ;  /* 0x0000000000017941 */ /* 0x000fea0003800000 */
.L_x_146:
        /* <DEDUP_REMOVED lines=12> */
.L_x_149:
[----:B------:R-:W-:Y:S05]  /*8670*/  BSYNC B1 ;  /* 0x0000000000017941 */ /* 0x000fea0003800000 */
.L_x_148:
        /* <DEDUP_REMOVED lines=12> */
.L_x_151:
[----:B------:R-:W-:Y:S05]  /*8740*/  BSYNC B1 ;  /* 0x0000000000017941 */ /* 0x000fea0003800000 */
.L_x_150:
        /* <DEDUP_REMOVED lines=12> */
.L_x_153:
[----:B------:R-:W-:Y:S05]  /*8810*/  BSYNC B1 ;  /* 0x0000000000017941 */ /* 0x000fea0003800000 */
.L_x_152:
        /* <DEDUP_REMOVED lines=12> */
.L_x_155:
[----:B------:R-:W-:Y:S05]  /*88e0*/  BSYNC B1 ;  /* 0x0000000000017941 */ /* 0x000fea0003800000 */
.L_x_154:
        /* <DEDUP_REMOVED lines=12> */
.L_x_157:
[----:B------:R-:W-:Y:S05]  /*89b0*/  BSYNC B1 ;  /* 0x0000000000017941 */ /* 0x000fea0003800000 */
.L_x_156:
        /* <DEDUP_REMOVED lines=12> */
.L_x_159:
[----:B------:R-:W-:Y:S05]  /*8a80*/  BSYNC B1 ;  /* 0x0000000000017941 */ /* 0x000fea0003800000 */
.L_x_158:
        /* <DEDUP_REMOVED lines=12> */
.L_x_161:
[----:B------:R-:W-:Y:S05]  /*8b50*/  BSYNC B1 ;  /* 0x0000000000017941 */ /* 0x000fea0003800000 */
.L_x_160:
        /* <DEDUP_REMOVED lines=12> */
.L_x_163:
[----:B------:R-:W-:Y:S05]  /*8c20*/  BSYNC B1 ;  /* 0x0000000000017941 */ /* 0x000fea0003800000 */
.L_x_162:
[----:B-----5:R-:W-:Y:S01]  /*8c30*/  LOP3.LUT R44, R44, 0xff, RZ, 0xc0, !PT ;  /* 0x000000ff2c2c7812 */ /* 0x020fe200078ec0ff */
[----:B------:R-:W-:Y:S01]  /*8c40*/  BSSY B1, `(.L_x_164) ;  /* 0x000000b000017945 */ /* 0x000fe20003800000 */
[----:B------:R-:W-:Y:S02]  /*8c50*/  ISETP.LT.OR P3, PT, R41, 0x79, !P2 ;  /* 0x000000792900780c */ /* 0x000fe40005761670 */
[----:B------:R-:W-:Y:S02]  /*8c60*/  F2FP.F16.E5M2.UNPACK_B R44, R44 ;  /* 0x0000002cff2c723e */ /* 0x000fe400020004ff */
[----:B0-2---:R-:W-:-:S03]  /*8c70*/  PRMT R32, RZ, 0x7610, R32 ;  /* 0x00007610ff207816 */ /* 0x005fc60000000020 */
[----:B------:R-:W-:-:S05]  /*8c80*/  HADD2.F32 R44, -RZ, R44.H0_H0 ;  /* 0x2000002cff2c7230 */ /* 0x000fca0000004100 */
[----:B------:R-:W-:-:S04]  /*8c90*/  FMUL R44, R44, UR21 ;  /* 0x000000152c2c7c20 */ /* 0x000fc80008400000 */
[----:B------:R-:W-:-:S05]  /*8ca0*/  FFMA R44, R165, UR20, R44 ;  /* 0x00000014a52c7c23 */ /* 0x000fca000800002c */
[----:B------:R-:W-:-:S05]  /*8cb0*/  F2FP.SATFINITE.E5M2.F32.PACK_AB_MERGE_C R33, RZ, R44, RZ ;  /* 0x0000002cff21723e */ /* 0x000fca00048060ff */
[----:B------:R0:W-:Y:S01]  /*8cc0*/  @!P1 STG.E.U8 desc[UR14][R24.64+0x79], R33 ;  /* 0x0000792118009986 */ /* 0x0001e2000c10110e */
[----:B------:R-:W-:Y:S05]  /*8cd0*/  @P3 BRA `(.L_x_165) ;  /* 0x0000000000043947 */ /* 0x000fea0003800000 */
[----:B------:R2:W5:Y:S02]  /*8ce0*/  LDG.E.U8 R32, desc[UR14][R34.64+0x78] ;  /* 0x0000780e22207981 */ /* 0x000564000c1e1100 */
.L_x_165:
[----:B------:R-:W-:Y:S05]  /*8cf0*/  BSYNC B1 ;  /* 0x0000000000017941 */ /* 0x000fea0003800000 */
.L_x_164:
[----:B-----5:R-:W-:Y:S01]  /*8d00*/  LOP3.LUT R32, R32, 0xff, RZ, 0xc0, !PT ;  /* 0x000000ff20207812 */ /* 0x020fe200078ec0ff */
[----:B------:R-:W-:Y:S01]  /*8d10*/  BSSY B1, `(.L_x_166) ;  /* 0x000000b000017945 */ /* 0x000fe20003800000 */
[----:B------:R-:W-:Y:S02]  /*8d20*/  ISETP.LT.OR P2, PT, R41, 0x7a, !P2 ;  /* 0x0000007a2900780c */ /* 0x000fe40005741670 */
[----:B------:R-:W-:Y:S02]  /*8d30*/  F2FP.F16.E5M2.UNPACK_B R32, R32 ;  /* 0x00000020ff20723e */ /* 0x000fe400020004ff */
[----:B01--4-:R-:W-:-:S03]  /*8d40*/  PRMT R24, RZ, 0x7610, R24 ;  /* 0x00007610ff187816 */ /* 0x013fc60000000018 */
[----:B------:R-:W-:-:S05]  /*8d50*/  HADD2.F32 R32, -RZ, R32.H0_H0 ;  /* 0x20000020ff207230 */ /* 0x000fca0000004100 */
[----:B------:R-:W-:-:S04]  /*8d60*/  FMUL R25, R32, UR21 ;  /* 0x0000001520197c20 */ /* 0x000fc80008400000 */
[----:B------:R-:W-:-:S05]  /*8d70*/  FFMA R25, R164, UR20, R25 ;  /* 0x00000014a4197c23 */ /* 0x000fca0008000019 */
[----:B------:R-:W-:-:S05]  /*8d80*/  F2FP.SATFINITE.E5M2.F32.PACK_AB_MERGE_C R25, RZ, R25, RZ ;  /* 0x00000019ff19723e */ /* 0x000fca00048060ff */
[----:B------:R0:W-:Y:S01]  /*8d90*/  @!P3 STG.E.U8 desc[UR14][R26.64+0x78], R25 ;  /* 0x000078191a00b986 */ /* 0x0001e2000c10110e */
[----:B------:R-:W-:Y:S05]  /*8da0*/  @P2 BRA `(.L_x_167) ;  /* 0x0000000000042947 */ /* 0x000fea0003800000 */
[----:B------:R1:W5:Y:S02]  /*8db0*/  LDG.E.U8 R24, desc[UR14][R34.64+0x79] ;  /* 0x0000790e22187981 */ /* 0x000364000c1e1100 */
.L_x_167:
[----:B------:R-:W-:Y:S05]  /*8dc0*/  BSYNC B1 ;  /* 0x0000000000017941 */ /* 0x000fea0003800000 */
.L_x_166:
[----:B-----5:R-:W-:Y:S01]  /*8dd0*/  LOP3.LUT R24, R24, 0xff, RZ, 0xc0, !PT ;  /* 0x000000ff18187812 */ /* 0x020fe200078ec0ff */
[----:B------:R-:W-:Y:S01]  /*8de0*/  BSSY B1, `(.L_x_168) ;  /* 0x0000013000017945 */ /* 0x000fe20003800000 */
[----:B------:R-:W-:Y:S02]  /*8df0*/  IADD3 R33, P1, R43, 0x80, RZ ;  /* 0x000000802b217810 */ /* 0x000fe40007f3e0ff */
[----:B------:R-:W-:-:S03]  /*8e00*/  F2FP.F16.E5M2.UNPACK_B R24, R24 ;  /* 0x00000018ff18723e */ /* 0x000fc600020004ff */
[----:B0-----:R-:W-:Y:S01]  /*8e10*/  IMAD.X R25, RZ, RZ, R39, P1 ;  /* 0x000000ffff197224 */ /* 0x001fe200008e0627 */
[----:B------:R-:W-:Y:S01]  /*8e20*/  ISETP.GE.AND P1, PT, R42, 0x81, PT ;  /* 0x000000812a00780c */ /* 0x000fe20003f26270 */
[----:B------:R-:W-:Y:S02]  /*8e30*/  HADD2.F32 R24, -RZ, R24.H0_H0 ;  /* 0x20000018ff187230 */ /* 0x000fe40000004100 */
[----:B-123--:R-:W-:Y:S01]  /*8e40*/  IMAD R34, R25, UR6, RZ ;  /* 0x0000000619227c24 */ /* 0x00efe2000f8e02ff */
        /* <DEDUP_REMOVED lines=12> */
.L_x_169:
[----:B------:R-:W-:Y:S05]  /*8f10*/  BSYNC B1 ;  /* 0x0000000000017941 */ /* 0x000fea0003800000 */
.L_x_168:
[----:B-----5:R-:W-:Y:S01]  /*8f20*/  LOP3.LUT R32, R32, 0xff, RZ, 0xc0, !PT ;  /* 0x000000ff20207812 */ /* 0x020fe200078ec0ff */
[----:B------:R-:W-:Y:S01]  /*8f30*/  BSSY B1, `(.L_x_170) ;  /* 0x000000b000017945 */ /* 0x000fe20003800000 */
[----:B------:R-:W-:Y:S02]  /*8f40*/  ISETP.LT.OR P3, PT, R41, 0x2, !P1 ;  /* 0x000000022900780c */ /* 0x000fe40004f61670 */
[----:B------:R-:W-:Y:S02]  /*8f50*/  F2FP.F16.E5M2.UNPACK_B R32, R32 ;  /* 0x00000020ff20723e */ /* 0x000fe400020004ff */
[----:B0-----:R-:W-:-:S03]  /*8f60*/  PRMT R26, RZ, 0x7610, R26 ;  /* 0x00007610ff1a7816 */ /* 0x001fc6000000001a */
[----:B------:R-:W-:-:S05]  /*8f70*/  HADD2.F32 R32, -RZ, R32.H0_H0 ;  /* 0x20000020ff207230 */ /* 0x000fca0000004100 */
[----:B------:R-:W-:-:S04]  /*8f80*/  FMUL R27, R32, UR21 ;  /* 0x00000015201b7c20 */ /* 0x000fc80008400000 */
[----:B------:R-:W-:-:S05]  /*8f90*/  FFMA R27, R162, UR20, R27 ;  /* 0x00000014a21b7c23 */ /* 0x000fca000800001b */
[----:B------:R-:W-:-:S05]  /*8fa0*/  F2FP.SATFINITE.E5M2.F32.PACK_AB_MERGE_C R27, RZ, R27, RZ ;  /* 0x0000001bff1b723e */ /* 0x000fca00048060ff */
[----:B------:R0:W-:Y:S01]  /*8fb0*/  @!P5 STG.E.U8 desc[UR14][R30.64], R27 ;  /* 0x0000001b1e00d986 */ /* 0x0001e2000c10110e */
[----:B------:R-:W-:Y:S05]  /*8fc0*/  @P3 BRA `(.L_x_171) ;  /* 0x0000000000043947 */ /* 0x000fea0003800000 */
[----:B------:R2:W5:Y:S02]  /*8fd0*/  LDG.E.U8 R26, desc[UR14][R24.64+0x1] ;  /* 0x0000010e181a7981 */ /* 0x000564000c1e1100 */
.L_x_171:
[----:B------:R-:W-:Y:S05]  /*8fe0*/  BSYNC B1 ;  /* 0x0000000000017941 */ /* 0x000fea0003800000 */
.L_x_170:
[----:B-----5:R-:W-:Y:S01]  /*8ff0*/  LOP3.LUT R26, R26, 0xff, RZ, 0xc0, !PT ;  /* 0x000000ff1a1a7812 */ /* 0x020fe200078ec0ff */
[----:B------:R-:W-:Y:S01]  /*9000*/  BSSY B1, `(.L_x_172) ;  /* 0x0000013000017945 */ /* 0x000fe20003800000 */
[----:B------:R-:W-:Y:S02]  /*9010*/  IADD3 R43, P2, R43, 0x88, RZ ;  /* 0x000000882b2b7810 */ /* 0x000fe40007f5e0ff */
[----:B------:R-:W-:Y:S02]  /*9020*/  F2FP.F16.E5M2.UNPACK_B R26, R26 ;  /* 0x0000001aff1a723e */ /* 0x000fe400020004ff */
[----:B------:R-:W-:Y:S01]  /*9030*/  PRMT R32, RZ, 0x7610, R32 ;  /* 0x00007610ff207816 */ /* 0x000fe20000000020 */
[----:B------:R-:W-:Y:S01]  /*9040*/  IMAD.X R38, RZ, RZ, R39, P2 ;  /* 0x000000ffff267224 */ /* 0x000fe200010e0627 */
[----:B------:R-:W-:Y:S01]  /*9050*/  ISETP.GE.AND P2, PT, R42, 0x89, PT ;  /* 0x000000892a00780c */ /* 0x000fe20003f46270 */
[----:B------:R-:W-:Y:S02]  /*9060*/  HADD2.F32 R26, -RZ, R26.H0_H0 ;  /* 0x2000001aff1a7230 */ /* 0x000fe40000004100 */
[----:B------:R-:W-:Y:S01]  /*9070*/  IMAD R38, R38, UR6, RZ ;  /* 0x0000000626267c24 */ /* 0x000fe2000f8e02ff */
[----:B------:R-:W-:Y:S01]  /*9080*/  ISETP.LT.OR P5, PT, R41, 0x1, !P2 ;  /* 0x000000012900780c */ /* 0x000fe200057a1670 */
[----:B------:R-:W-:-:S04]  /*9090*/  IMAD.WIDE.U32 R36, R43, UR6, R36 ;  /* 0x000000062b247c25 */ /* 0x000fc8000f8e0024 */
[----:B------:R-:W-:Y:S01]  /*90a0*/  FMUL R26, R26, UR21 ;  /* 0x000000151a1a7c20 */ /* 0x000fe20008400000 */
[----:B------:R-:W-:-:S03]  /*90b0*/  IMAD R43, R43, UR7, R38 ;  /* 0x000000072b2b7c24 */ /* 0x000fc6000f8e0226 */
[----:B------:R-:W-:Y:S01]  /*90c0*/  FFMA R161, R161, UR20, R26 ;  /* 0x00000014a1a17c23 */ /* 0x000fe2000800001a */
[----:B------:R-:W-:-:S04]  /*90d0*/  IADD3 R26, P6, R36, UR10, RZ ;  /* 0x0000000a241a7c10 */ /* 0x000fc8000ffde0ff */
[----:B------:R-:W-:Y:S02]  /*90e0*/  F2FP.SATFINITE.E5M2.F32.PACK_AB_MERGE_C R161, RZ, R161, RZ ;  /* 0x000000a1ffa1723e */ /* 0x000fe400048060ff */
[----:B0-----:R-:W-:-:S03]  /*90f0*/  IADD3.X R27, R37, UR11, R43, P6, !PT ;  /* 0x0000000b251b7c10 */ /* 0x001fc6000b7fe42b */
[----:B------:R0:W-:Y:S01]  /*9100*/  @!P3 STG.E.U8 desc[UR14][R30.64+0x1], R161 ;  /* 0x000001a11e00b986 */ /* 0x0001e2000c10110e */
[----:B------:R-:W-:Y:S05]  /*9110*/  @P5 BRA `(.L_x_173) ;  /* 0x0000000000045947 */ /* 0x000fea0003800000 */
[----:B------:R3:W5:Y:S02]  /*9120*/  LDG.E.U8 R32, desc[UR14][R26.64] ;  /* 0x0000000e1a207981 */ /* 0x000764000c1e1100 */
.L_x_173:
[----:B------:R-:W-:Y:S05]  /*9130*/  BSYNC B1 ;  /* 0x0000000000017941 */ /* 0x000fea0003800000 */
.L_x_172:
        /* <DEDUP_REMOVED lines=12> */
.L_x_175:
[----:B------:R-:W-:Y:S05]  /*9200*/  BSYNC B1 ;  /* 0x0000000000017941 */ /* 0x000fea0003800000 */
.L_x_174:
        /* <DEDUP_REMOVED lines=12> */
.L_x_177:
[----:B------:R-:W-:Y:S05]  /*92d0*/  BSYNC B1 ;  /* 0x0000000000017941 */ /* 0x000fea0003800000 */
.L_x_176:
        /* <DEDUP_REMOVED lines=12> */
.L_x_179:
[----:B------:R-:W-:Y:S05]  /*93a0*/  BSYNC B1 ;  /* 0x0000000000017941 */ /* 0x000fea0003800000 */
.L_x_178:
        /* <DEDUP_REMOVED lines=12> */
.L_x_181:
[----:B------:R-:W-:Y:S05]  /*9470*/  BSYNC B1 ;  /* 0x0000000000017941 */ /* 0x000fea0003800000 */
.L_x_180:
        /* <DEDUP_REMOVED lines=12> */
.L_x_183:
[----:B------:R-:W-:Y:S05]  /*9540*/  BSYNC B1 ;  /* 0x0000000000017941 */ /* 0x000fea0003800000 */
.L_x_182:
        /* <DEDUP_REMOVED lines=12> */
.L_x_185:
[----:B------:R-:W-:Y:S05]  /*9610*/  BSYNC B1 ;  /* 0x0000000000017941 */ /* 0x000fea0003800000 */
.L_x_184:
        /* <DEDUP_REMOVED lines=12> */
.L_x_187:
[----:B------:R-:W-:Y:S05]  /*96e0*/  BSYNC B1 ;  /* 0x0000000000017941 */ /* 0x000fea0003800000 */
.L_x_186:
        /* <DEDUP_REMOVED lines=12> */
.L_x_189:
[----:B------:R-:W-:Y:S05]  /*97b0*/  BSYNC B1 ;  /* 0x0000000000017941 */ /* 0x000fea0003800000 */
.L_x_188:
        /* <DEDUP_REMOVED lines=12> */
.L_x_191:
[----:B------:R-:W-:Y:S05]  /*9880*/  BSYNC B1 ;  /* 0x0000000000017941 */ /* 0x000fea0003800000 */
.L_x_190:
[----:B-----5:R-:W-:Y:S01]  /*9890*/  LOP3.LUT R32, R32, 0xff, RZ, 0xc0, !PT ;  /* 0x000000ff20207812 */ /* 0x020fe200078ec0ff */
[----:B------:R-:W-:Y:S01]  /*98a0*/  BSSY B1, `(.L_x_192) ;  /* 0x000000b000017945 */ /* 0x000fe20003800000 */
[----:B------:R-:W-:Y:S02]  /*98b0*/  ISETP.LT.OR P5, PT, R41, 0x19, !P1 ;  /* 0x000000192900780c */ /* 0x000fe40004fa1670 */
[----:B------:R-:W-:-:S05]  /*98c0*/  F2FP.F16.E5M2.UNPACK_B R32, R32 ;  /* 0x00000020ff20723e */ /* 0x000fca00020004ff */
[----:B------:R-:W-:-:S05]  /*98d0*/  HADD2.F32 R32, -RZ, R32.H0_H0 ;  /* 0x20000020ff207230 */ /* 0x000fca0000004100 */
[----:B------:R-:W-:-:S04]  /*98e0*/  FMUL R32, R32, UR21 ;  /* 0x0000001520207c20 */ /* 0x000fc80008400000 */
[----:B------:R-:W-:Y:S01]  /*98f0*/  FFMA R32, R23, UR20, R32 ;  /* 0x0000001417207c23 */ /* 0x000fe20008000020 */
[----:B------:R-:W-:-:S04]  /*9900*/  PRMT R23, RZ, 0x7610, R23 ;  /* 0x00007610ff177816 */ /* 0x000fc80000000017 */
[----:B----4-:R-:W-:-:S05]  /*9910*/  F2FP.SATFINITE.E5M2.F32.PACK_AB_MERGE_C R33, RZ, R32, RZ ;  /* 0x00000020ff21723e */ /* 0x010fca00048060ff */
[----:B------:R4:W-:Y:S01]  /*9920*/  @!P3 STG.E.U8 desc[UR14][R28.64+0x11], R33 ;  /* 0x000011211c00b986 */ /* 0x0009e2000c10110e */
[----:B------:R-:W-:Y:S05]  /*9930*/  @P5 BRA `(.L_x_193) ;  /* 0x0000000000045947 */ /* 0x000fea0003800000 */
[----:B------:R0:W5:Y:S02]  /*9940*/  LDG.E.U8 R23, desc[UR14][R24.64+0x18] ;  /* 0x0000180e18177981 */ /* 0x000164000c1e1100 */
.L_x_193:
[----:B------:R-:W-:Y:S05]  /*9950*/  BSYNC B1 ;  /* 0x0000000000017941 */ /* 0x000fea0003800000 */
.L_x_192:
        /* <DEDUP_REMOVED lines=8> */
[----:B------:R-:W-:-:S05]  /*99e0*/  F2FP.SATFINITE.E5M2.F32.PACK_AB_MERGE_C R23, RZ, R23, RZ ;  /* 0x00000017ff17723e */ /* 0x000fca00048060ff */
[----:B------:R0:W-:Y:S01]  /*99f0*/  @!P5 STG.E.U8 desc[UR14][R30.64+0x18], R23 ;  /* 0x000018171e00d986 */ /* 0x0001e2000c10110e */
[----:B------:R-:W-:Y:S05]  /*9a00*/  @P3 BRA `(.L_x_195) ;  /* 0x0000000000043947 */ /* 0x000fea0003800000 */
[----:B------:R0:W5:Y:S02]  /*9a10*/  LDG.E.U8 R22, desc[UR14][R24.64+0x19] ;  /* 0x0000190e18167981 */ /* 0x000164000c1e1100 */
.L_x_195:
[----:B------:R-:W-:Y:S05]  /*9a20*/  BSYNC B1 ;  /* 0x0000000000017941 */ /* 0x000fea0003800000 */
.L_x_194:
        /* <DEDUP_REMOVED lines=8> */
[----:B0-----:R-:W-:-:S05]  /*9ab0*/  F2FP.SATFINITE.E5M2.F32.PACK_AB_MERGE_C R23, RZ, R22, RZ ;  /* 0x00000016ff17723e */ /* 0x001fca00048060ff */
[----:B------:R0:W-:Y:S01]  /*9ac0*/  @!P3 STG.E.U8 desc[UR14][R30.64+0x19], R23 ;  /* 0x000019171e00b986 */ /* 0x0001e2000c10110e */
[----:B------:R-:W-:Y:S05]  /*9ad0*/  @P5 BRA `(.L_x_197) ;  /* 0x0000000000045947 */ /* 0x000fea0003800000 */
[----:B------:R0:W5:Y:S02]  /*9ae0*/  LDG.E.U8 R21, desc[UR14][R26.64+0x18] ;  /* 0x0000180e1a157981 */ /* 0x000164000c1e1100 */
.L_x_197:
[----:B------:R-:W-:Y:S05]  /*9af0*/  BSYNC B1 ;  /* 0x0000000000017941 */ /* 0x000fea0003800000 */
.L_x_196:
        /* <DEDUP_REMOVED lines=12> */
.L_x_199:
[----:B------:R-:W-:Y:S05]  /*9bc0*/  BSYNC B1 ;  /* 0x0000000000017941 */ /* 0x000fea0003800000 */
.L_x_198:
        /* <DEDUP_REMOVED lines=12> */
.L_x_201:
[----:B------:R-:W-:Y:S05]  /*9c90*/  BSYNC B1 ;  /* 0x0000000000017941 */ /* 0x000fea0003800000 */
.L_x_200:
        /* <DEDUP_REMOVED lines=12> */
.L_x_203:
[----:B------:R-:W-:Y:S05]  /*9d60*/  BSYNC B1 ;  /* 0x0000000000017941 */ /* 0x000fea0003800000 */
.L_x_202:
        /* <DEDUP_REMOVED lines=12> */
.L_x_205:
[----:B------:R-:W-:Y:S05]  /*9e30*/  BSYNC B1 ;  /* 0x0000000000017941 */ /* 0x000fea0003800000 */
.L_x_204:
        /* <DEDUP_REMOVED lines=12> */
.L_x_207:
[----:B------:R-:W-:Y:S05]  /*9f00*/  BSYNC B1 ;  /* 0x0000000000017941 */ /* 0x000fea0003800000 */
.L_x_206:
        /* <DEDUP_REMOVED lines=12> */
.L_x_209:
[----:B------:R-:W-:Y:S05]  /*9fd0*/  BSYNC B1 ;  /* 0x0000000000017941 */ /* 0x000fea0003800000 */
.L_x_208:
        /* <DEDUP_REMOVED lines=12> */
.L_x_211:
[----:B------:R-:W-:Y:S05]  /*a0a0*/  BSYNC B1 ;  /* 0x0000000000017941 */ /* 0x000fea0003800000 */
.L_x_210:
        /* <DEDUP_REMOVED lines=12> */
.L_x_213:
[----:B------:R-:W-:Y:S05]  /*a170*/  BSYNC B1 ;  /* 0x0000000000017941 */ /* 0x000fea0003800000 */
.L_x_212:
        /* <DEDUP_REMOVED lines=12> */
.L_x_215:
[----:B------:R-:W-:Y:S05]  /*a240*/  BSYNC B1 ;  /* 0x0000000000017941 */ /* 0x000fea0003800000 */
.L_x_214:
        /* <DEDUP_REMOVED lines=12> */
.L_x_217:
[----:B------:R-:W-:Y:S05]  /*a310*/  BSYNC B1 ;  /* 0x0000000000017941 */ /* 0x000fea0003800000 */
.L_x_216:
        /* <DEDUP_REMOVED lines=12> */
.L_x_219:
[----:B------:R-:W-:Y:S05]  /*a3e0*/  BSYNC B1 ;  /* 0x0000000000017941 */ /* 0x000fea0003800000 */
.L_x_218:
        /* <DEDUP_REMOVED lines=12> */
.L_x_221:
[----:B------:R-:W-:Y:S05]  /*a4b0*/  BSYNC B1 ;  /* 0x0000000000017941 */ /* 0x000fea0003800000 */
.L_x_220:
        /* <DEDUP_REMOVED lines=12> */
.L_x_223:
[----:B------:R-:W-:Y:S05]  /*a580*/  BSYNC B1 ;  /* 0x0000000000017941 */ /* 0x000fea0003800000 */
.L_x_222:
        /* <DEDUP_REMOVED lines=12> */
.L_x_225:
[----:B------:R-:W-:Y:S05]  /*a650*/  BSYNC B1 ;  /* 0x0000000000017941 */ /* 0x000fea0003800000 */
.L_x_224:
        /* <DEDUP_REMOVED lines=12> */
.L_x_227:
[----:B------:R-:W-:Y:S05]  /*a720*/  BSYNC B1 ;  /* 0x0000000000017941 */ /* 0x000fea0003800000 */
.L_x_226:
        /* <DEDUP_REMOVED lines=12> */
.L_x_229:
[----:B------:R-:W-:Y:S05]  /*a7f0*/  BSYNC B1 ;  /* 0x0000000000017941 */ /* 0x000fea0003800000 */
.L_x_228:
        /* <DEDUP_REMOVED lines=12> */
.L_x_231:
[----:B------:R-:W-:Y:S05]  /*a8c0*/  BSYNC B1 ;  /* 0x0000000000017941 */ /* 0x000fea0003800000 */
.L_x_230:
        /* <DEDUP_REMOVED lines=12> */
.L_x_233:
[----:B------:R-:W-:Y:S05]  /*a990*/  BSYNC B1 ;  /* 0x0000000000017941 */ /* 0x000fea0003800000 */
.L_x_232:
        /* <DEDUP_REMOVED lines=12> */
.L_x_235:
[----:B------:R-:W-:Y:S05]  /*aa60*/  BSYNC B1 ;  /* 0x0000000000017941 */ /* 0x000fea0003800000 */
.L_x_234:
[----:B-----5:R-:W-:Y:S01]  /*aa70*/  LOP3.LUT R2, R2, 0xff, RZ, 0xc0, !PT ;  /* 0x000000ff02027812 */ /* 0x020fe200078ec0ff */
[----:B------:R-:W-:Y:S01]  /*aa80*/  BSSY B1, `(.L_x_236) ;  /* 0x000000b000017945 */ /* 0x000fe20003800000 */
[----:B------:R-:W-:Y:S02]  /*aa90*/  ISETP.LT.OR P5, PT, R41, 0x41, !P2 ;  /* 0x000000412900780c */ /* 0x000fe400057a1670 */
[----:B------:R-:W-:-:S05]  /*aaa0*/  F2FP.F16.E5M2.UNPACK_B R2, R2 ;  /* 0x00000002ff02723e */ /* 0x000fca00020004ff */
[----:B------:R-:W-:-:S05]  /*aab0*/  HADD2.F32 R2, -RZ, R2.H0_H0 ;  /* 0x20000002ff027230 */ /* 0x000fca0000004100 */
[----:B0-----:R-:W-:-:S04]  /*aac0*/  FMUL R3, R2, UR21 ;  /* 0x0000001502037c20 */ /* 0x001fc80008400000 */
[----:B------:R-:W-:Y:S01]  /*aad0*/  FFMA R3, R0, UR20, R3 ;  /* 0x0000001400037c23 */ /* 0x000fe20008000003 */
[----:B------:R-:W-:-:S04]  /*aae0*/  PRMT R0, RZ, 0x7610, R0 ;  /* 0x00007610ff007816 */ /* 0x000fc80000000000 */
[----:B------:R-:W-:-:S05]  /*aaf0*/  F2FP.SATFINITE.E5M2.F32.PACK_AB_MERGE_C R3, RZ, R3, RZ ;  /* 0x00000003ff03723e */ /* 0x000fca00048060ff */
[----:B------:R0:W-:Y:S01]  /*ab00*/  @!P3 STG.E.U8 desc[UR14][R30.64+0x41], R3 ;  /* 0x000041031e00b986 */ /* 0x0001e2000c10110e */
[----:B------:R-:W-:Y:S05]  /*ab10*/  @P5 BRA `(.L_x_237) ;  /* 0x0000000000045947 */ /* 0x000fea0003800000 */
[----:B------:R0:W5:Y:S02]  /*ab20*/  LDG.E.U8 R0, desc[UR14][R26.64+0x40] ;  /* 0x0000400e1a007981 */ /* 0x000164000c1e1100 */
.L_x_237:
[----:B------:R-:W-:Y:S05]  /*ab30*/  BSYNC B1 ;  /* 0x0000000000017941 */ /* 0x000fea0003800000 */
.L_x_236:
[----:B------:R-:W2:Y:S01]  /*ab40*/  LDL.LU R2, [R1] ;  /* 0x0000000001027983 */ /* 0x000ea20000300800 */
[----:B-----5:R-:W-:Y:S01]  /*ab50*/  LOP3.LUT R0, R0, 0xff, RZ, 0xc0, !PT ;  /* 0x000000ff00007812 */ /* 0x020fe200078ec0ff */
[----:B------:R-:W-:Y:S01]  /*ab60*/  BSSY B1, `(.L_x_238) ;  /* 0x000000b000017945 */ /* 0x000fe20003800000 */
[----:B------:R-:W-:Y:S02]  /*ab70*/  ISETP.LT.OR P3, PT, R41, 0x42, !P2 ;  /* 0x000000422900780c */ /* 0x000fe40005761670 */
[----:B------:R-:W-:-:S05]  /*ab80*/  F2FP.F16.E5M2.UNPACK_B R0, R0 ;  /* 0x00000000ff00723e */ /* 0x000fca00020004ff */
[----:B------:R-:W-:-:S05]  /*ab90*/  HADD2.F32 R0, -RZ, R0.H0_H0 ;  /* 0x20000000ff007230 */ /* 0x000fca0000004100 */
[----:B------:R-:W-:-:S04]  /*aba0*/  FMUL R0, R0, UR21 ;  /* 0x0000001500007c20 */ /* 0x000fc80008400000 */
[----:B--2---:R-:W-:-:S05]  /*abb0*/  FFMA R0, R2, UR20, R0 ;  /* 0x0000001402007c23 */ /* 0x004fca0008000000 */
[----:B0-----:R-:W-:Y:S02]  /*abc0*/  F2FP.SATFINITE.E5M2.F32.PACK_AB_MERGE_C R3, RZ, R0, RZ ;  /* 0x00000000ff03723e */ /* 0x001fe400048060ff */
[----:B------:R-:W-:-:S03]  /*abd0*/  PRMT R0, RZ, 0x7610, R0 ;  /* 0x00007610ff007816 */ /* 0x000fc60000000000 */
[----:B------:R0:W-:Y:S01]  /*abe0*/  @!P5 STG.E.U8 desc[UR14][R28.64+0x40], R3 ;  /* 0x000040031c00d986 */ /* 0x0001e2000c10110e */
[----:B------:R-:W-:Y:S05]  /*abf0*/  @P3 BRA `(.L_x_239) ;  /* 0x0000000000043947 */ /* 0x000fea0003800000 */
[----:B------:R2:W5:Y:S02]  /*ac00*/  LDG.E.U8 R0, desc[UR14][R26.64+0x41] ;  /* 0x0000410e1a007981 */ /* 0x000564000c1e1100 */
.L_x_239:
[----:B------:R-:W-:Y:S05]  /*ac10*/  BSYNC B1 ;  /* 0x0000000000017941 */ /* 0x000fea0003800000 */
.L_x_238:
[----:B------:R-:W3:Y:S01]  /*ac20*/  LDL.LU R2, [R1+0x4] ;  /* 0x0000040001027983 */ /* 0x000ee20000300800 */
[----:B-----5:R-:W-:Y:S01]  /*ac30*/  LOP3.LUT R0, R0, 0xff, RZ, 0xc0, !PT ;  /* 0x000000ff00007812 */ /* 0x020fe200078ec0ff */
[----:B------:R-:W-:Y:S01]  /*ac40*/  BSSY B1, `(.L_x_240) ;  /* 0x000000b000017945 */ /* 0x000fe20003800000 */
[----:B------:R-:W-:Y:S02]  /*ac50*/  ISETP.LT.OR P5, PT, R41, 0x49, !P1 ;  /* 0x000000492900780c */ /* 0x000fe40004fa1670 */
[----:B------:R-:W-:-:S05]  /*ac60*/  F2FP.F16.E5M2.UNPACK_B R0, R0 ;  /* 0x00000000ff00723e */ /* 0x000fca00020004ff */
[----:B------:R-:W-:-:S05]  /*ac70*/  HADD2.F32 R0, -RZ, R0.H0_H0 ;  /* 0x20000000ff007230 */ /* 0x000fca0000004100 */
[----:B------:R-:W-:-:S04]  /*ac80*/  FMUL R0, R0, UR21 ;  /* 0x0000001500007c20 */ /* 0x000fc80008400000 */
[----:B---3--:R-:W-:-:S05]  /*ac90*/  FFMA R0, R2, UR20, R0 ;  /* 0x0000001402007c23 */ /* 0x008fca0008000000 */
[----:B0-----:R-:W-:Y:S02]  /*aca0*/  F2FP.SATFINITE.E5M2.F32.PACK_AB_MERGE_C R3, RZ, R0, RZ ;  /* 0x00000000ff03723e */ /* 0x001fe400048060ff */
[----:B------:R-:W-:-:S03]  /*acb0*/  PRMT R0, RZ, 0x7610, R0 ;  /* 0x00007610ff007816 */ /* 0x000fc60000000000 */
[----:B------:R0:W-:Y:S01]  /*acc0*/  @!P3 STG.E.U8 desc[UR14][R28.64+0x41], R3 ;  /* 0x000041031c00b986 */ /* 0x0001e2000c10110e */
[----:B------:R-:W-:Y:S05]  /*acd0*/  @P5 BRA `(.L_x_241) ;  /* 0x0000000000045947 */ /* 0x000fea0003800000 */
[----:B------:R3:W5:Y:S02]  /*ace0*/  LDG.E.U8 R0, desc[UR14][R24.64+0x48] ;  /* 0x0000480e18007981 */ /* 0x000764000c1e1100 */
.L_x_241:
[----:B------:R-:W-:Y:S05]  /*acf0*/  BSYNC B1 ;  /* 0x0000000000017941 */ /* 0x000fea0003800000 */
.L_x_240:
[----:B------:R-:W2:Y:S01]  /*ad00*/  LDL.LU R2, [R1+0x8] ;  /* 0x0000080001027983 */ /* 0x000ea20000300800 */
        /* <DEDUP_REMOVED lines=12> */
.L_x_243:
[----:B------:R-:W-:Y:S05]  /*add0*/  BSYNC B1 ;  /* 0x0000000000017941 */ /* 0x000fea0003800000 */
.L_x_242:
        /* <DEDUP_REMOVED lines=13> */
.L_x_245:
[----:B------:R-:W-:Y:S05]  /*aeb0*/  BSYNC B1 ;  /* 0x0000000000017941 */ /* 0x000fea0003800000 */
.L_x_244:
        /* <DEDUP_REMOVED lines=13> */
.L_x_247:
[----:B------:R-:W-:Y:S05]  /*af90*/  BSYNC B1 ;  /* 0x0000000000017941 */ /* 0x000fea0003800000 */
.L_x_246:
        /* <DEDUP_REMOVED lines=13> */
.L_x_249:
[----:B------:R-:W-:Y:S05]  /*b070*/  BSYNC B1 ;  /* 0x0000000000017941 */ /* 0x000fea0003800000 */
.L_x_248:
        /* <DEDUP_REMOVED lines=13> */
.L_x_251:
[----:B------:R-:W-:Y:S05]  /*b150*/  BSYNC B1 ;  /* 0x0000000000017941 */ /* 0x000fea0003800000 */
.L_x_250:
        /* <DEDUP_REMOVED lines=13> */
.L_x_253:
[----:B------:R-:W-:Y:S05]  /*b230*/  BSYNC B1 ;  /* 0x0000000000017941 */ /* 0x000fea0003800000 */
.L_x_252:
        /* <DEDUP_REMOVED lines=13> */
.L_x_255:
[----:B------:R-:W-:Y:S05]  /*b310*/  BSYNC B1 ;  /* 0x0000000000017941 */ /* 0x000fea0003800000 */
.L_x_254:
        /* <DEDUP_REMOVED lines=13> */
.L_x_257:
[----:B------:R-:W-:Y:S05]  /*b3f0*/  BSYNC B1 ;  /* 0x0000000000017941 */ /* 0x000fea0003800000 */
.L_x_256:
        /* <DEDUP_REMOVED lines=13> */
.L_x_259:
[----:B------:R-:W-:Y:S05]  /*b4d0*/  BSYNC B1 ;  /* 0x0000000000017941 */ /* 0x000fea0003800000 */
.L_x_258:
        /* <DEDUP_REMOVED lines=13> */
.L_x_261:
[----:B------:R-:W-:Y:S05]  /*b5b0*/  BSYNC B1 ;  /* 0x0000000000017941 */ /* 0x000fea0003800000 */
.L_x_260:
        /* <DEDUP_REMOVED lines=13> */
.L_x_263:
[----:B------:R-:W-:Y:S05]  /*b690*/  BSYNC B1 ;  /* 0x0000000000017941 */ /* 0x000fea0003800000 */
.L_x_262:
        /* <DEDUP_REMOVED lines=13> */
.L_x_265:
[----:B------:R-:W-:Y:S05]  /*b770*/  BSYNC B1 ;  /* 0x0000000000017941 */ /* 0x000fea0003800000 */
.L_x_264:
        /* <DEDUP_REMOVED lines=13> */
.L_x_267:
[----:B------:R-:W-:Y:S05]  /*b850*/  BSYNC B1 ;  /* 0x0000000000017941 */ /* 0x000fea0003800000 */
.L_x_266:
        /* <DEDUP_REMOVED lines=13> */
.L_x_269:
[----:B------:R-:W-:Y:S05]  /*b930*/  BSYNC B1 ;  /* 0x0000000000017941 */ /* 0x000fea0003800000 */
.L_x_268:
        /* <DEDUP_REMOVED lines=13> */
.L_x_271:
[----:B------:R-:W-:Y:S05]  /*ba10*/  BSYNC B1 ;  /* 0x0000000000017941 */ /* 0x000fea0003800000 */
.L_x_270:
        /* <DEDUP_REMOVED lines=13> */
.L_x_273:
[----:B------:R-:W-:Y:S05]  /*baf0*/  BSYNC B1 ;  /* 0x0000000000017941 */ /* 0x000fea0003800000 */
.L_x_272:
        /* <DEDUP_REMOVED lines=13> */
.L_x_275:
[----:B------:R-:W-:Y:S05]  /*bbd0*/  BSYNC B1 ;  /* 0x0000000000017941 */ /* 0x000fea0003800000 */
.L_x_274:
        /* <DEDUP_REMOVED lines=13> */
.L_x_277:
[----:B------:R-:W-:Y:S05]  /*bcb0*/  BSYNC B1 ;  /* 0x0000000000017941 */ /* 0x000fea0003800000 */
.L_x_276:
        /* <DEDUP_REMOVED lines=13> */
.L_x_279:
[----:B------:R-:W-:Y:S05]  /*bd90*/  BSYNC B1 ;  /* 0x0000000000017941 */ /* 0x000fea0003800000 */
.L_x_278:
        /* <DEDUP_REMOVED lines=13> */
.L_x_281:
[----:B------:R-:W-:Y:S05]  /*be70*/  BSYNC B1 ;  /* 0x0000000000017941 */ /* 0x000fea0003800000 */
.L_x_280:
        /* <DEDUP_REMOVED lines=13> */
.L_x_283:
[----:B------:R-:W-:Y:S05]  /*bf50*/  BSYNC B1 ;  /* 0x0000000000017941 */ /* 0x000fea0003800000 */
.L_x_282:
        /* <DEDUP_REMOVED lines=13> */
.L_x_285:
[----:B------:R-:W-:Y:S05]  /*c030*/  BSYNC B1 ;  /* 0x0000000000017941 */ /* 0x000fea0003800000 */
.L_x_284:
        /* <DEDUP_REMOVED lines=13> */
.L_x_287:
[----:B------:R-:W-:Y:S05]  /*c110*/  BSYNC B1 ;  /* 0x0000000000017941 */ /* 0x000fea0003800000 */
.L_x_286:
        /* <DEDUP_REMOVED lines=13> */
.L_x_289:
[----:B------:R-:W-:Y:S05]  /*c1f0*/  BSYNC B1 ;  /* 0x0000000000017941 */ /* 0x000fea0003800000 */
.L_x_288:
        /* <DEDUP_REMOVED lines=13> */
.L_x_291:
[----:B------:R-:W-:Y:S05]  /*c2d0*/  BSYNC B1 ;  /* 0x0000000000017941 */ /* 0x000fea0003800000 */
.L_x_290:
        /* <DEDUP_REMOVED lines=13> */
.L_x_293:
[----:B------:R-:W-:Y:S05]  /*c3b0*/  BSYNC B1 ;  /* 0x0000000000017941 */ /* 0x000fea0003800000 */
.L_x_292:
        /* <DEDUP_REMOVED lines=13> */
.L_x_295:
[----:B------:R-:W-:Y:S05]  /*c490*/  BSYNC B1 ;  /* 0x0000000000017941 */ /* 0x000fea0003800000 */
.L_x_294:
[----:B------:R-:W-:Y:S05]  /*c4a0*/  @P2 BRA `(.L_x_296) ;  /* 0x0000002000ac2947 */ /* 0x000fea0003800000 */
[----:B------:R-:W2:Y:S01]  /*c4b0*/  LDL.LU R2, [R1+0x74] ;  /* 0x0000740001027983 */ /* 0x000ea20000300800 */
[----:B-----5:R-:W-:-:S04]  /*c4c0*/  LOP3.LUT R0, R0, 0xff, RZ, 0xc0, !PT ;  /* 0x000000ff00007812 */ /* 0x020fc800078ec0ff */
[----:B------:R-:W-:-:S05]  /*c4d0*/  F2FP.F16.E5M2.UNPACK_B R0, R0 ;  /* 0x00000000ff00723e */ /* 0x000fca00020004ff */
[----:B------:R-:W-:-:S05]  /*c4e0*/  HADD2.F32 R0, -RZ, R0.H0_H0 ;  /* 0x20000000ff007230 */ /* 0x000fca0000004100 */
[----:B------:R-:W-:-:S04]  /*c4f0*/  FMUL R0, R0, UR21 ;  /* 0x0000001500007c20 */ /* 0x000fc80008400000 */
[----:B--2---:R-:W-:-:S05]  /*c500*/  FFMA R0, R2, UR20, R0 ;  /* 0x0000001402007c23 */ /* 0x004fca0008000000 */
[----:B0-----:R-:W-:-:S05]  /*c510*/  F2FP.SATFINITE.E5M2.F32.PACK_AB_MERGE_C R3, RZ, R0, RZ ;  /* 0x00000000ff03723e */ /* 0x001fca00048060ff */
[----:B------:R0:W-:Y:S01]  /*c520*/  STG.E.U8 desc[UR14][R28.64+0x79], R3 ;  /* 0x000079031c007986 */ /* 0x0001e2000c10110e */
[----:B------:R-:W-:Y:S05]  /*c530*/  BRA `(.L_x_296) ;  /* 0x0000002000887947 */ /* 0x000fea0003800000 */
.L_x_39:
[C---:B------:R-:W-:Y:S01]  /*c540*/  ISETP.GE.AND P5, PT, R42.reuse, 0x1, PT ;  /* 0x000000012a00780c */ /* 0x040fe20003fa6270 */
[----:B------:R-:W-:Y:S01]  /*c550*/  FMUL R225, R225, UR20 ;  /* 0x00000014e1e17c20 */ /* 0x000fe20008400000 */
[----:B------:R-:W2:Y:S01]  /*c560*/  LDL.LU R227, [R1+0x14] ;  /* 0x0000140001e37983 */ /* 0x000ea20000300800 */
[----:B------:R-:W-:Y:S02]  /*c570*/  ISETP.GE.AND P2, PT, R42, 0x9, PT ;  /* 0x000000092a00780c */ /* 0x000fe40003f46270 */
[C---:B------:R-:W-:Y:S02]  /*c580*/  ISETP.LT.OR P1, PT, R41.reuse, 0x2, !P5 ;  /* 0x000000022900780c */ /* 0x040fe40006f21670 */
[----:B------:R-:W-:Y:S02]  /*c590*/  F2FP.SATFINITE.E5M2.F32.PACK_AB_MERGE_C R225, RZ, R225, RZ ;  /* 0x000000e1ffe1723e */ /* 0x000fe400048060ff */
[C---:B------:R-:W-:Y:S01]  /*c5a0*/  ISETP.LT.OR P3, PT, R41.reuse, 0x1, !P5 ;  /* 0x000000012900780c */ /* 0x040fe20006f61670 */
[----:B------:R-:W-:Y:S01]  /*c5b0*/  FMUL R226, R226, UR20 ;  /* 0x00000014e2e27c20 */ /* 0x000fe20008400000 */
[----:B------:R-:W-:Y:S01]  /*c5c0*/  ISETP.LT.OR P6, PT, R41, 0x1, !P2 ;  /* 0x000000012900780c */ /* 0x000fe200057c1670 */
[----:B------:R-:W-:Y:S01]  /*c5d0*/  FMUL R223, R223, UR20 ;  /* 0x00000014dfdf7c20 */ /* 0x000fe20008400000 */
[----:B------:R-:W-:-:S05]  /*c5e0*/  FMUL R224, R224, UR20 ;  /* 0x00000014e0e07c20 */ /* 0x000fca0008400000 */
[----:B------:R-:W-:Y:S01]  /*c5f0*/  @!P1 STG.E.U8 desc[UR14][R24.64+0x1], R225 ;  /* 0x000001e118009986 */ /* 0x000fe2000c10110e */
[C---:B------:R-:W-:Y:S02]  /*c600*/  ISETP.LT.OR P1, PT, R41.reuse, 0x2, !P2 ;  /* 0x000000022900780c */ /* 0x040fe40005721670 */
[----:B------:R-:W-:Y:S02]  /*c610*/  F2FP.SATFINITE.E5M2.F32.PACK_AB_MERGE_C R33, RZ, R226, RZ ;  /* 0x000000e2ff21723e */ /* 0x000fe400048060ff */
[----:B------:R-:W-:Y:S02]  /*c620*/  F2FP.SATFINITE.E5M2.F32.PACK_AB_MERGE_C R223, RZ, R223, RZ ;  /* 0x000000dfffdf723e */ /* 0x000fe400048060ff */
[----:B------:R-:W-:Y:S01]  /*c630*/  F2FP.SATFINITE.E5M2.F32.PACK_AB_MERGE_C R35, RZ, R224, RZ ;  /* 0x000000e0ff23723e */ /* 0x000fe200048060ff */
[----:B------:R0:W-:Y:S01]  /*c640*/  @!P3 STG.E.U8 desc[UR14][R24.64], R33 ;  /* 0x000000211800b986 */ /* 0x0001e2000c10110e */
[----:B------:R-:W-:Y:S01]  /*c650*/  ISETP.LT.OR P3, PT, R41, 0x9, !P5 ;  /* 0x000000092900780c */ /* 0x000fe20006f61670 */
[----:B------:R-:W-:-:S02]  /*c660*/  FMUL R222, R222, UR20 ;  /* 0x00000014dede7c20 */ /* 0x000fc40008400000 */
[----:B------:R1:W-:Y:S01]  /*c670*/  @!P6 STG.E.U8 desc[UR14][R26.64], R35 ;  /* 0x000000231a00e986 */ /* 0x0003e2000c10110e */
[----:B------:R-:W-:-:S03]  /*c680*/  ISETP.LT.OR P6, PT, R41, 0x9, !P2 ;  /* 0x000000092900780c */ /* 0x000fc600057c1670 */
[----:B------:R-:W-:Y:S01]  /*c690*/  @!P1 STG.E.U8 desc[UR14][R26.64+0x1], R223 ;  /* 0x000001df1a009986 */ /* 0x000fe2000c10110e */
[----:B------:R-:W-:Y:S01]  /*c6a0*/  ISETP.LT.OR P1, PT, R41, 0xa, !P5 ;  /* 0x0000000a2900780c */ /* 0x000fe20006f21670 */
[----:B------:R-:W-:Y:S01]  /*c6b0*/  FMUL R221, R221, UR20 ;  /* 0x00000014dddd7c20 */ /* 0x000fe20008400000 */
[----:B------:R-:W-:Y:S01]  /*c6c0*/  FMUL R220, R220, UR20 ;  /* 0x00000014dcdc7c20 */ /* 0x000fe20008400000 */
[----:B------:R-:W-:Y:S01]  /*c6d0*/  F2FP.SATFINITE.E5M2.F32.PACK_AB_MERGE_C R37, RZ, R222, RZ ;  /* 0x000000deff25723e */ /* 0x000fe200048060ff */
[----:B------:R-:W-:Y:S01]  /*c6e0*/  FMUL R219, R219, UR20 ;  /* 0x00000014dbdb7c20 */ /* 0x000fe20008400000 */
[----:B------:R-:W-:Y:S01]  /*c6f0*/  FMUL R218, R218, UR20 ;  /* 0x00000014dada7c20 */ /* 0x000fe20008400000 */
[----:B------:R-:W-:Y:S01]  /*c700*/  F2FP.SATFINITE.E5M2.F32.PACK_AB_MERGE_C R221, RZ, R221, RZ ;  /* 0x000000ddffdd723e */ /* 0x000fe200048060ff */
[----:B------:R-:W-:Y:S01]  /*c710*/  FMUL R217, R217, UR20 ;  /* 0x00000014d9d97c20 */ /* 0x000fe20008400000 */
[----:B0-----:R-:W-:Y:S01]  /*c720*/  F2FP.SATFINITE.E5M2.F32.PACK_AB_MERGE_C R33, RZ, R220, RZ ;  /* 0x000000dcff21723e */ /* 0x001fe200048060ff */
[----:B------:R-:W-:Y:S01]  /*c730*/  @!P3 STG.E.U8 desc[UR14][R24.64+0x8], R37 ;  /* 0x000008251800b986 */ /* 0x000fe2000c10110e */
[----:B------:R-:W-:-:S03]  /*c740*/  ISETP.LT.OR P3, PT, R41, 0xa, !P2 ;  /* 0x0000000a2900780c */ /* 0x000fc60005761670 */
[----:B------:R-:W-:Y:S01]  /*c750*/  @!P1 STG.E.U8 desc[UR14][R24.64+0x9], R221 ;  /* 0x000009dd18009986 */ /* 0x000fe2000c10110e */
[----:B------:R-:W-:-:S03]  /*c760*/  ISETP.LT.OR P1, PT, R41, 0x11, !P5 ;  /* 0x000000112900780c */ /* 0x000fc60006f21670 */
[----:B------:R0:W-:Y:S01]  /*c770*/  @!P6 STG.E.U8 desc[UR14][R26.64+0x8], R33 ;  /* 0x000008211a00e986 */ /* 0x0001e2000c10110e */
[----:B------:R-:W-:Y:S02]  /*c780*/  ISETP.LT.OR P6, PT, R41, 0x12, !P5 ;  /* 0x000000122900780c */ /* 0x000fe40006fc1670 */
[----:B------:R-:W-:Y:S01]  /*c790*/  F2FP.SATFINITE.E5M2.F32.PACK_AB_MERGE_C R219, RZ, R219, RZ ;  /* 0x000000dbffdb723e */ /* 0x000fe200048060ff */
[----:B------:R-:W-:Y:S01]  /*c7a0*/  FMUL R215, R215, UR20 ;  /* 0x00000014d7d77c20 */ /* 0x000fe20008400000 */
[----:B-1----:R-:W-:Y:S01]  /*c7b0*/  F2FP.SATFINITE.E5M2.F32.PACK_AB_MERGE_C R35, RZ, R218, RZ ;  /* 0x000000daff23723e */ /* 0x002fe200048060ff */
[----:B------:R-:W-:Y:S01]  /*c7c0*/  FMUL R216, R216, UR20 ;  /* 0x00000014d8d87c20 */ /* 0x000fe20008400000 */
[----:B------:R-:W-:Y:S01]  /*c7d0*/  F2FP.SATFINITE.E5M2.F32.PACK_AB_MERGE_C R217, RZ, R217, RZ ;  /* 0x000000d9ffd9723e */ /* 0x000fe200048060ff */
[----:B------:R-:W-:Y:S01]  /*c7e0*/  @!P3 STG.E.U8 desc[UR14][R26.64+0x9], R219 ;  /* 0x000009db1a00b986 */ /* 0x000fe2000c10110e */
[----:B------:R-:W-:-:S03]  /*c7f0*/  ISETP.LT.OR P3, PT, R41, 0x12, !P2 ;  /* 0x000000122900780c */ /* 0x000fc60005761670 */
[----:B------:R1:W-:Y:S01]  /*c800*/  @!P1 STG.E.U8 desc[UR14][R24.64+0x10], R35 ;  /* 0x0000102318009986 */ /* 0x0003e2000c10110e */
[----:B------:R-:W-:-:S03]  /*c810*/  ISETP.LT.OR P1, PT, R41, 0x11, !P2 ;  /* 0x000000112900780c */ /* 0x000fc60005721670 */
[----:B------:R-:W-:Y:S01]  /*c820*/  @!P6 STG.E.U8 desc[UR14][R24.64+0x11], R217 ;  /* 0x000011d91800e986 */ /* 0x000fe2000c10110e */
[----:B------:R-:W-:Y:S01]  /*c830*/  ISETP.LT.OR P6, PT, R41, 0x19, !P5 ;  /* 0x000000192900780c */ /* 0x000fe20006fc1670 */
[----:B------:R-:W-:Y:S01]  /*c840*/  FMUL R214, R214, UR20 ;  /* 0x00000014d6d67c20 */ /* 0x000fe20008400000 */
[----:B------:R-:W-:Y:S01]  /*c850*/  F2FP.SATFINITE.E5M2.F32.PACK_AB_MERGE_C R215, RZ, R215, RZ ;  /* 0x000000d7ffd7723e */ /* 0x000fe200048060ff */
[----:B------:R-:W-:Y:S01]  /*c860*/  FMUL R213, R213, UR20 ;  /* 0x00000014d5d57c20 */ /* 0x000fe20008400000 */
[----:B0-----:R-:W-:Y:S01]  /*c870*/  F2FP.SATFINITE.E5M2.F32.PACK_AB_MERGE_C R33, RZ, R216, RZ ;  /* 0x000000d8ff21723e */ /* 0x001fe200048060ff */
[----:B------:R-:W-:Y:S01]  /*c880*/  FMUL R212, R212, UR20 ;  /* 0x00000014d4d47c20 */ /* 0x000fe20008400000 */
[----:B------:R-:W-:Y:S01]  /*c890*/  F2FP.SATFINITE.E5M2.F32.PACK_AB_MERGE_C R37, RZ, R214, RZ ;  /* 0x000000d6ff25723e */ /* 0x000fe200048060ff */
[----:B------:R-:W-:Y:S01]  /*c8a0*/  @!P3 STG.E.U8 desc[UR14][R26.64+0x11], R215 ;  /* 0x000011d71a00b986 */ /* 0x000fe2000c10110e */
[----:B------:R-:W-:-:S03]  /*c8b0*/  ISETP.LT.OR P3, PT, R41, 0x1a, !P5 ;  /* 0x0000001a2900780c */ /* 0x000fc60006f61670 */
[----:B------:R0:W-:Y:S01]  /*c8c0*/  @!P1 STG.E.U8 desc[UR14][R26.64+0x10], R33 ;  /* 0x000010211a009986 */ /* 0x0001e2000c10110e */
[----:B------:R-:W-:-:S03]  /*c8d0*/  ISETP.LT.OR P1, PT, R41, 0x19, !P2 ;  /* 0x000000192900780c */ /* 0x000fc60005721670 */
[----:B------:R3:W-:Y:S01]  /*c8e0*/  @!P6 STG.E.U8 desc[UR14][R24.64+0x18], R37 ;  /* 0x000018251800e986 */ /* 0x0007e2000c10110e */
[----:B------:R-:W-:Y:S01]  /*c8f0*/  ISETP.LT.OR P6, PT, R41, 0x1a, !P2 ;  /* 0x0000001a2900780c */ /* 0x000fe200057c1670 */
[----:B------:R-:W-:Y:S01]  /*c900*/  FMUL R211, R211, UR20 ;  /* 0x00000014d3d37c20 */ /* 0x000fe20008400000 */
        /* <DEDUP_REMOVED lines=16> */
[----:B---3--:R-:W-:Y:S01]  /*ca10*/  F2FP.SATFINITE.E5M2.F32.PACK_AB_MERGE_C R37, RZ, R208, RZ ;  /* 0x000000d0ff25723e */ /* 0x008fe200048060ff */
        /* <DEDUP_REMOVED lines=42> */
[----:B------:R-:W-:Y:S02]  /*ccc0*/  FMUL R196, R196, UR20 ;  /* 0x00000014c4c47c20 */ /* 0x000fe40008400000 */
[----:B------:R-:W4:Y:S01]  /*ccd0*/  LDL.LU R225, [R1+0x10] ;  /* 0x0000100001e17983 */ /* 0x000f220000300800 */
[----:B------:R-:W-:-:S03]  /*cce0*/  F2FP.SATFINITE.E5M2.F32.PACK_AB_MERGE_C R197, RZ, R197, RZ ;  /* 0x000000c5ffc5723e */ /* 0x000fc600048060ff */
[----:B------:R-:W2:Y:S01]  /*ccf0*/  LDL.LU R226, [R1+0xc] ;  /* 0x00000c0001e27983 */ /* 0x000ea20000300800 */
[----:B0-----:R-:W-:-:S03]  /*cd00*/  F2FP.SATFINITE.E5M2.F32.PACK_AB_MERGE_C R33, RZ, R198, RZ ;  /* 0x000000c6ff21723e */ /* 0x001fc600048060ff */
[----:B------:R-:W4:Y:S01]  /*cd10*/  LDL.LU R224, [R1+0x8] ;  /* 0x0000080001e07983 */ /* 0x000f220000300800 */
[----:B---3--:R-:W-:-:S03]  /*cd20*/  F2FP.SATFINITE.E5M2.F32.PACK_AB_MERGE_C R37, RZ, R196, RZ ;  /* 0x000000c4ff25723e */ /* 0x008fc600048060ff */
[----:B------:R-:W3:Y:S04]  /*cd30*/  LDL.LU R223, [R1] ;  /* 0x0000000001df7983 */ /* 0x000ee80000300800 */
[----:B------:R-:W2:Y:S04]  /*cd40*/  LDL.LU R222, [R1+0x18] ;  /* 0x0000180001de7983 */ /* 0x000ea80000300800 */
[----:B------:R-:W2:Y:S01]  /*cd50*/  LDL.LU R220, [R1+0x4] ;  /* 0x0000040001dc7983 */ /* 0x000ea20000300800 */
[----:B------:R-:W-:Y:S01]  /*cd60*/  FMUL R195, R195, UR20 ;  /* 0x00000014c3c37c20 */ /* 0x000fe20008400000 */
[----:B------:R-:W-:Y:S01]  /*cd70*/  FMUL R194, R194, UR20 ;  /* 0x00000014c2c27c20 */ /* 0x000fe20008400000 */
[----:B------:R-:W-:Y:S01]  /*cd80*/  FMUL R193, R193, UR20 ;  /* 0x00000014c1c17c20 */ /* 0x000fe20008400000 */
[----:B------:R-:W-:Y:S01]  /*cd90*/  @!P3 STG.E.U8 desc[UR14][R24.64+0x39], R197 ;  /* 0x000039c51800b986 */ /* 0x000fe2000c10110e */
[----:B------:R-:W-:Y:S01]  /*cda0*/  ISETP.LT.OR P3, PT, R41, 0x3a, !P2 ;  /* 0x0000003a2900780c */ /* 0x000fe20005761670 */
[----:B------:R-:W-:Y:S01]  /*cdb0*/  FMUL R191, R191, UR20 ;  /* 0x00000014bfbf7c20 */ /* 0x000fe20008400000 */
[----:B------:R-:W-:Y:S01]  /*cdc0*/  F2FP.SATFINITE.E5M2.F32.PACK_AB_MERGE_C R195, RZ, R195, RZ ;  /* 0x000000c3ffc3723e */ /* 0x000fe200048060ff */
[----:B------:R0:W-:Y:S01]  /*cdd0*/  @!P1 STG.E.U8 desc[UR14][R24.64+0x38], R33 ;  /* 0x0000382118009986 */ /* 0x0001e2000c10110e */
[C---:B------:R-:W-:Y:S01]  /*cde0*/  ISETP.LT.OR P1, PT, R41.reuse, 0x41, !P5 ;  /* 0x000000412900780c */ /* 0x040fe20006f21670 */
[----:B------:R-:W-:Y:S01]  /*cdf0*/  FMUL R192, R192, UR20 ;  /* 0x00000014c0c07c20 */ /* 0x000fe20008400000 */
[----:B-1----:R-:W-:Y:S01]  /*ce00*/  F2FP.SATFINITE.E5M2.F32.PACK_AB_MERGE_C R35, RZ, R194, RZ ;  /* 0x000000c2ff23723e */ /* 0x002fe200048060ff */
[----:B------:R1:W-:Y:S01]  /*ce10*/  @!P6 STG.E.U8 desc[UR14][R26.64+0x38], R37 ;  /* 0x000038251a00e986 */ /* 0x0003e2000c10110e */
[----:B------:R-:W-:Y:S01]  /*ce20*/  ISETP.LT.OR P6, PT, R41, 0x42, !P5 ;  /* 0x000000422900780c */ /* 0x000fe20006fc1670 */
[----:B------:R-:W-:Y:S01]  /*ce30*/  FMUL R190, R190, UR20 ;  /* 0x00000014bebe7c20 */ /* 0x000fe20008400000 */
[----:B------:R-:W-:Y:S01]  /*ce40*/  F2FP.SATFINITE.E5M2.F32.PACK_AB_MERGE_C R193, RZ, R193, RZ ;  /* 0x000000c1ffc1723e */ /* 0x000fe200048060ff */
[----:B------:R-:W-:Y:S01]  /*ce50*/  FMUL R189, R189, UR20 ;  /* 0x00000014bdbd7c20 */ /* 0x000fe20008400000 */
[----:B------:R-:W-:Y:S01]  /*ce60*/  F2FP.SATFINITE.E5M2.F32.PACK_AB_MERGE_C R191, RZ, R191, RZ ;  /* 0x000000bfffbf723e */ /* 0x000fe200048060ff */
[----:B------:R-:W-:Y:S01]  /*ce70*/  @!P3 STG.E.U8 desc[UR14][R26.64+0x39], R195 ;  /* 0x000039c31a00b986 */ /* 0x000fe2000c10110e */
[C---:B------:R-:W-:Y:S01]  /*ce80*/  ISETP.LT.OR P3, PT, R41.reuse, 0x42, !P2 ;  /* 0x000000422900780c */ /* 0x040fe20005761670 */
[----:B------:R-:W-:Y:S01]  /*ce90*/  FMUL R188, R188, UR20 ;  /* 0x00000014bcbc7c20 */ /* 0x000fe20008400000 */
[----:B0-----:R-:W-:Y:S01]  /*cea0*/  F2FP.SATFINITE.E5M2.F32.PACK_AB_MERGE_C R33, RZ, R192, RZ ;  /* 0x000000c0ff21723e */ /* 0x001fe200048060ff */
[----:B------:R0:W-:Y:S01]  /*ceb0*/  @!P1 STG.E.U8 desc[UR14][R24.64+0x40], R35 ;  /* 0x0000402318009986 */ /* 0x0001e2000c10110e */
[----:B------:R-:W-:Y:S01]  /*cec0*/  ISETP.LT.OR P1, PT, R41, 0x41, !P2 ;  /* 0x000000412900780c */ /* 0x000fe20005721670 */
[----:B------:R-:W-:Y:S01]  /*ced0*/  FMUL R187, R187, UR20 ;  /* 0x00000014bbbb7c20 */ /* 0x000fe20008400000 */
[----:B-1----:R-:W-:Y:S01]  /*cee0*/  F2FP.SATFINITE.E5M2.F32.PACK_AB_MERGE_C R37, RZ, R190, RZ ;  /* 0x000000beff25723e */ /* 0x002fe200048060ff */
[----:B------:R-:W-:Y:S01]  /*cef0*/  @!P6 STG.E.U8 desc[UR14][R24.64+0x41], R193 ;  /* 0x000041c11800e986 */ /* 0x000fe2000c10110e */
        /* <DEDUP_REMOVED lines=12> */
[----:B------:R-:W-:Y:S01]  /*cfc0*/  F2FP.SATFINITE.E5M2.F32.PACK_AB_MERGE_C R185, RZ, R185, RZ ;  /* 0x000000b9ffb9723e */ /* 0x000fe200048060ff */
[----:B------:R1:W-:Y:S01]  /*cfd0*/  @!P6 STG.E.U8 desc[UR14][R24.64+0x48], R37 ;  /* 0x000048251800e986 */ /* 0x0003e2000c10110e */
[----:B------:R-:W-:Y:S01]  /*cfe0*/  ISETP.LT.OR P6, PT, R41, 0x4a, !P2 ;  /* 0x0000004a2900780c */ /* 0x000fe200057c1670 */
[----:B------:R-:W-:Y:S01]  /*cff0*/  FMUL R182, R182, UR20 ;  /* 0x00000014b6b67c20 */ /* 0x000fe20008400000 */
[----:B------:R-:W-:Y:S01]  /*d000*/  FMUL R181, R181, UR20 ;  /* 0x00000014b5b57c20 */ /* 0x000fe20008400000 */
[----:B------:R-:W-:Y:S01]  /*d010*/  F2FP.SATFINITE.E5M2.F32.PACK_AB_MERGE_C R183, RZ, R183, RZ ;  /* 0x000000b7ffb7723e */ /* 0x000fe200048060ff */
[----:B------:R-:W-:Y:S01]  /*d020*/  FMUL R180, R180, UR20 ;  /* 0x00000014b4b47c20 */ /* 0x000fe20008400000 */
[----:B------:R-:W-:Y:S01]  /*d030*/  @!P3 STG.E.U8 desc[UR14][R24.64+0x49], R189 ;  /* 0x000049bd1800b986 */ /* 0x000fe2000c10110e */
[----:B------:R-:W-:Y:S01]  /*d040*/  ISETP.LT.OR P3, PT, R41, 0x52, !P5 ;  /* 0x000000522900780c */ /* 0x000fe20006f61670 */
[----:B------:R-:W-:Y:S01]  /*d050*/  FMUL R179, R179, UR20 ;  /* 0x00000014b3b37c20 */ /* 0x000fe20008400000 */
[----:B0-----:R-:W-:Y:S01]  /*d060*/  F2FP.SATFINITE.E5M2.F32.PACK_AB_MERGE_C R33, RZ, R186, RZ ;  /* 0x000000baff21723e */ /* 0x001fe200048060ff */
[----:B------:R0:W-:Y:S01]  /*d070*/  @!P1 STG.E.U8 desc[UR14][R26.64+0x48], R35 ;  /* 0x000048231a009986 */ /* 0x0001e2000c10110e */
[C---:B------:R-:W-:Y:S01]  /*d080*/  ISETP.LT.OR P1, PT, R41.reuse, 0x51, !P5 ;  /* 0x000000512900780c */ /* 0x040fe20006f21670 */
        /* <DEDUP_REMOVED lines=13> */
[C---:B------:R-:W-:Y:S01]  /*d160*/  ISETP.LT.OR P1, PT, R41.reuse, 0x59, !P5 ;  /* 0x000000592900780c */ /* 0x040fe20006f21670 */
[----:B------:R-:W-:Y:S01]  /*d170*/  FMUL R174, R174, UR20 ;  /* 0x00000014aeae7c20 */ /* 0x000fe20008400000 */
[----:B------:R-:W-:Y:S01]  /*d180*/  F2FP.SATFINITE.E5M2.F32.PACK_AB_MERGE_C R177, RZ, R177, RZ ;  /* 0x000000b1ffb1723e */ /* 0x000fe200048060ff */
[----:B------:R1:W-:Y:S01]  /*d190*/  @!P6 STG.E.U8 desc[UR14][R26.64+0x50], R37 ;  /* 0x000050251a00e986 */ /* 0x0003e2000c10110e */
[----:B------:R-:W-:Y:S01]  /*d1a0*/  ISETP.LT.OR P6, PT, R41, 0x5a, !P5 ;  /* 0x0000005a2900780c */ /* 0x000fe20006fc1670 */
[----:B------:R-:W-:Y:S01]  /*d1b0*/  FMUL R173, R173, UR20 ;  /* 0x00000014adad7c20 */ /* 0x000fe20008400000 */
[----:B------:R-:W-:Y:S01]  /*d1c0*/  F2FP.SATFINITE.E5M2.F32.PACK_AB_MERGE_C R175, RZ, R175, RZ ;  /* 0x000000afffaf723e */ /* 0x000fe200048060ff */
[----:B------:R-:W-:Y:S01]  /*d1d0*/  FMUL R172, R172, UR20 ;  /* 0x00000014acac7c20 */ /* 0x000fe20008400000 */
[----:B------:R-:W-:Y:S01]  /*d1e0*/  FMUL R171, R171, UR20 ;  /* 0x00000014abab7c20 */ /* 0x000fe20008400000 */
        /* <DEDUP_REMOVED lines=42> */
[----:B------:R1:W-:Y:S01]  /*d490*/  @!P3 STG.E.U8 desc[UR14][R24.64+0x68], R33 ;  /* 0x000068211800b986 */ /* 0x0003e2000c10110e */
[----:B------:R-:W-:Y:S01]  /*d4a0*/  ISETP.LT.OR P3, PT, R41, 0x6a, !P2 ;  /* 0x0000006a2900780c */ /* 0x000fe20005761670 */
[----:B------:R-:W-:Y:S01]  /*d4b0*/  FMUL R158, R158, UR20 ;  /* 0x000000149e9e7c20 */ /* 0x000fe20008400000 */
[----:B0-----:R-:W-:Y:S01]  /*d4c0*/  F2FP.SATFINITE.E5M2.F32.PACK_AB_MERGE_C R35, RZ, R170, RZ ;  /* 0x000000aaff23723e */ /* 0x001fe200048060ff */
[----:B------:R-:W-:Y:S01]  /*d4d0*/  FMUL R157, R157, UR20 ;  /* 0x000000149d9d7c20 */ /* 0x000fe20008400000 */
[----:B------:R-:W-:Y:S01]  /*d4e0*/  F2FP.SATFINITE.E5M2.F32.PACK_AB_MERGE_C R159, RZ, R159, RZ ;  /* 0x0000009fff9f723e */ /* 0x000fe200048060ff */
[----:B------:R-:W-:Y:S01]  /*d4f0*/  FMUL R156, R156, UR20 ;  /* 0x000000149c9c7c20 */ /* 0x000fe20008400000 */
[----:B------:R-:W-:Y:S01]  /*d500*/  FMUL R155, R155, UR20 ;  /* 0x000000149b9b7c20 */ /* 0x000fe20008400000 */
[----:B------:R-:W-:Y:S01]  /*d510*/  @!P6 STG.E.U8 desc[UR14][R24.64+0x69], R173 ;  /* 0x000069ad1800e986 */ /* 0x000fe2000c10110e */
[----:B------:R-:W-:Y:S01]  /*d520*/  ISETP.LT.OR P6, PT, R41, 0x71, !P5 ;  /* 0x000000712900780c */ /* 0x000fe20006fc1670 */
[----:B------:R-:W-:Y:S01]  /*d530*/  FMUL R153, R153, UR20 ;  /* 0x0000001499997c20 */ /* 0x000fe20008400000 */
[----:B------:R-:W-:Y:S01]  /*d540*/  F2FP.SATFINITE.E5M2.F32.PACK_AB_MERGE_C R157, RZ, R157, RZ ;  /* 0x0000009dff9d723e */ /* 0x000fe200048060ff */
[----:B------:R-:W-:Y:S01]  /*d550*/  @!P1 STG.E.U8 desc[UR14][R26.64+0x68], R37 ;  /* 0x000068251a009986 */ /* 0x000fe2000c10110e */
        /* <DEDUP_REMOVED lines=12> */
[----:B------:R-:W-:Y:S01]  /*d620*/  FMUL R21, R21, UR20 ;  /* 0x0000001415157c20 */ /* 0x000fe20008400000 */
[----:B------:R-:W-:Y:S01]  /*d630*/  @!P1 STG.E.U8 desc[UR14][R24.64+0x71], R169 ;  /* 0x000071a918009986 */ /* 0x000fe2000c10110e */
[----:B------:R-:W-:Y:S01]  /*d640*/  ISETP.LT.OR P1, PT, R41, 0x79, !P5 ;  /* 0x000000792900780c */ /* 0x000fe20006f21670 */
[----:B------:R-:W-:Y:S01]  /*d650*/  FMUL R19, R19, UR20 ;  /* 0x0000001413137c20 */ /* 0x000fe20008400000 */
[C---:B------:R-:W-:Y:S01]  /*d660*/  ISETP.LT.OR P5, PT, R41.reuse, 0x7a, !P5 ;  /* 0x0000007a2900780c */ /* 0x040fe20006fa1670 */
[----:B------:R1:W-:Y:S01]  /*d670*/  @!P3 STG.E.U8 desc[UR14][R26.64+0x70], R33 ;  /* 0x000070211a00b986 */ /* 0x0003e2000c10110e */
[C---:B------:R-:W-:Y:S01]  /*d680*/  ISETP.LT.OR P3, PT, R41.reuse, 0x79, !P2 ;  /* 0x000000792900780c */ /* 0x040fe20005761670 */
[----:B------:R-:W-:Y:S01]  /*d690*/  FMUL R20, R20, UR20 ;  /* 0x0000001414147c20 */ /* 0x000fe20008400000 */
[----:B------:R-:W-:Y:S01]  /*d6a0*/  ISETP.LT.OR P2, PT, R41, 0x7a, !P2 ;  /* 0x0000007a2900780c */ /* 0x000fe20005741670 */
[----:B------:R-:W-:Y:S01]  /*d6b0*/  FMUL R18, R18, UR20 ;  /* 0x0000001412127c20 */ /* 0x000fe20008400000 */
[----:B0-----:R-:W-:Y:S01]  /*d6c0*/  F2FP.SATFINITE.E5M2.F32.PACK_AB_MERGE_C R35, RZ, R166, RZ ;  /* 0x000000a6ff23723e */ /* 0x001fe200048060ff */
[----:B------:R-:W-:Y:S01]  /*d6d0*/  @!P6 STG.E.U8 desc[UR14][R26.64+0x71], R167 ;  /* 0x000071a71a00e986 */ /* 0x000fe2000c10110e */
[----:B------:R-:W-:Y:S01]  /*d6e0*/  F2FP.SATFINITE.E5M2.F32.PACK_AB_MERGE_C R23, RZ, R23, RZ ;  /* 0x00000017ff17723e */ /* 0x000fe200048060ff */
[----:B------:R-:W-:Y:S01]  /*d6f0*/  FMUL R17, R17, UR20 ;  /* 0x0000001411117c20 */ /* 0x000fe20008400000 */
[----:B------:R-:W-:Y:S01]  /*d700*/  F2FP.SATFINITE.E5M2.F32.PACK_AB_MERGE_C R21, RZ, R21, RZ ;  /* 0x00000015ff15723e */ /* 0x000fe200048060ff */
[----:B------:R0:W-:Y:S01]  /*d710*/  @!P1 STG.E.U8 desc[UR14][R24.64+0x78], R35 ;  /* 0x0000782318009986 */ /* 0x0001e2000c10110e */
[----:B------:R-:W-:Y:S01]  /*d720*/  ISETP.GE.AND P1, PT, R42, 0x81, PT ;  /* 0x000000812a00780c */ /* 0x000fe20003f26270 */
[----:B------:R-:W-:Y:S01]  /*d730*/  FMUL R16, R16, UR20 ;  /* 0x0000001410107c20 */ /* 0x000fe20008400000 */
[----:B-1----:R-:W-:Y:S01]  /*d740*/  F2FP.SATFINITE.E5M2.F32.PACK_AB_MERGE_C R33, RZ, R164, RZ ;  /* 0x000000a4ff21723e */ /* 0x002fe200048060ff */
[----:B------:R1:W-:Y:S01]  /*d750*/  @!P5 STG.E.U8 desc[UR14][R24.64+0x79], R165 ;  /* 0x000079a51800d986 */ /* 0x0003e2000c10110e */
[----:B------:R-:W-:Y:S01]  /*d760*/  ISETP.LT.OR P5, PT, R41, 0x1, !P1 ;  /* 0x000000012900780c */ /* 0x000fe20004fa1670 */
[----:B------:R-:W-:Y:S01]  /*d770*/  FMUL R15, R15, UR20 ;  /* 0x000000140f0f7c20 */ /* 0x000fe20008400000 */
[----:B------:R-:W-:Y:S01]  /*d780*/  ISETP.LT.OR P6, PT, R41, 0x2, !P1 ;  /* 0x000000022900780c */ /* 0x000fe20004fc1670 */
[----:B------:R1:W-:Y:S01]  /*d790*/  @!P3 STG.E.U8 desc[UR14][R26.64+0x78], R33 ;  /* 0x000078211a00b986 */ /* 0x0003e2000c10110e */
[----:B------:R-:W-:Y:S01]  /*d7a0*/  ISETP.GE.AND P3, PT, R42, 0x89, PT ;  /* 0x000000892a00780c */ /* 0x000fe20003f66270 */
[----:B------:R-:W-:Y:S01]  /*d7b0*/  FMUL R13, R13, UR20 ;  /* 0x000000140d0d7c20 */ /* 0x000fe20008400000 */
[----:B------:R-:W-:Y:S01]  /*d7c0*/  F2FP.SATFINITE.E5M2.F32.PACK_AB_MERGE_C R19, RZ, R19, RZ ;  /* 0x00000013ff13723e */ /* 0x000fe200048060ff */
[----:B------:R1:W-:Y:S01]  /*d7d0*/  @!P2 STG.E.U8 desc[UR14][R26.64+0x79], R163 ;  /* 0x000079a31a00a986 */ /* 0x0003e2000c10110e */
[----:B0-----:R-:W-:Y:S01]  /*d7e0*/  F2FP.SATFINITE.E5M2.F32.PACK_AB_MERGE_C R35, RZ, R162, RZ ;  /* 0x000000a2ff23723e */ /* 0x001fe200048060ff */
[----:B------:R-:W-:Y:S01]  /*d7f0*/  FMUL R14, R14, UR20 ;  /* 0x000000140e0e7c20 */ /* 0x000fe20008400000 */
[C---:B------:R-:W-:Y:S01]  /*d800*/  ISETP.LT.OR P2, PT, R41.reuse, 0x1, !P3 ;  /* 0x000000012900780c */ /* 0x040fe20005f41670 */
[----:B------:R-:W-:Y:S01]  /*d810*/  FMUL R12, R12, UR20 ;  /* 0x000000140c0c7c20 */ /* 0x000fe20008400000 */
[----:B-1----:R-:W-:Y:S01]  /*d820*/  F2FP.SATFINITE.E5M2.F32.PACK_AB_MERGE_C R25, RZ, R160, RZ ;  /* 0x000000a0ff19723e */ /* 0x002fe200048060ff */
[----:B------:R-:W-:Y:S01]  /*d830*/  @!P5 STG.E.U8 desc[UR14][R30.64], R35 ;  /* 0x000000231e00d986 */ /* 0x000fe2000c10110e */
[----:B------:R-:W-:Y:S01]  /*d840*/  ISETP.LT.OR P5, PT, R41, 0x2, !P3 ;  /* 0x000000022900780c */ /* 0x000fe20005fa1670 */
[----:B------:R-:W-:Y:S01]  /*d850*/  FMUL R11, R11, UR20 ;  /* 0x000000140b0b7c20 */ /* 0x000fe20008400000 */
[----:B------:R-:W-:Y:S01]  /*d860*/  F2FP.SATFINITE.E5M2.F32.PACK_AB_MERGE_C R33, RZ, R156, RZ ;  /* 0x0000009cff21723e */ /* 0x000fe200048060ff */
        /* <DEDUP_REMOVED lines=9> */
[----:B------:R-:W-:Y:S01]  /*d900*/  F2FP.SATFINITE.E5M2.F32.PACK_AB_MERGE_C R15, RZ, R15, RZ ;  /* 0x0000000fff0f723e */ /* 0x000fe200048060ff */
[----:B------:R-:W-:Y:S01]  /*d910*/  @!P5 STG.E.U8 desc[UR14][R28.64+0x1], R159 ;  /* 0x0000019f1c00d986 */ /* 0x000fe2000c10110e */
        /* <DEDUP_REMOVED lines=8> */
[----:B0-----:R-:W-:Y:S01]  /*d9a0*/  F2FP.SATFINITE.E5M2.F32.PACK_AB_MERGE_C R25, RZ, R154, RZ ;  /* 0x0000009aff19723e */ /* 0x001fe200048060ff */
[----:B------:R-:W-:Y:S01]  /*d9b0*/  FMUL R3, R3, UR20 ;  /* 0x0000001403037c20 */ /* 0x000fe20008400000 */
[----:B------:R-:W-:Y:S01]  /*d9c0*/  F2FP.SATFINITE.E5M2.F32.PACK_AB_MERGE_C R9, RZ, R9, RZ ;  /* 0x00000009ff09723e */ /* 0x000fe200048060ff */
[----:B------:R-:W-:Y:S01]  /*d9d0*/  FMUL R4, R4, UR20 ;  /* 0x0000001404047c20 */ /* 0x000fe20008400000 */
[----:B------:R-:W-:Y:S01]  /*d9e0*/  F2FP.SATFINITE.E5M2.F32.PACK_AB_MERGE_C R7, RZ, R7, RZ ;  /* 0x00000007ff07723e */ /* 0x000fe200048060ff */
[----:B------:R-:W-:Y:S01]  /*d9f0*/  @!P5 STG.E.U8 desc[UR14][R30.64+0x9], R157 ;  /* 0x0000099d1e00d986 */ /* 0x000fe2000c10110e */
[C---:B------:R-:W-:Y:S01]  /*da00*/  ISETP.LT.OR P5, PT, R41.reuse, 0x12, !P1 ;  /* 0x000000122900780c */ /* 0x040fe20004fa1670 */
[----:B-----5:R-:W-:Y:S01]  /*da10*/  FMUL R0, R0, UR20 ;  /* 0x0000001400007c20 */ /* 0x020fe20008400000 */
[----:B-1----:R-:W-:Y:S01]  /*da20*/  F2FP.SATFINITE.E5M2.F32.PACK_AB_MERGE_C R27, RZ, R152, RZ ;  /* 0x00000098ff1b723e */ /* 0x002fe200048060ff */
[----:B------:R0:W-:Y:S01]  /*da30*/  @!P2 STG.E.U8 desc[UR14][R28.64+0x8], R33 ;  /* 0x000008211c00a986 */ /* 0x0001e2000c10110e */
[C---:B------:R-:W-:Y:S01]  /*da40*/  ISETP.LT.OR P2, PT, R41.reuse, 0x11, !P1 ;  /* 0x000000112900780c */ /* 0x040fe20004f41670 */
[----:B------:R-:W-:Y:S01]  /*da50*/  FMUL R2, R2, UR20 ;  /* 0x0000001402027c20 */ /* 0x000fe20008400000 */
[----:B------:R-:W-:Y:S01]  /*da60*/  F2FP.SATFINITE.E5M2.F32.PACK_AB_MERGE_C R5, RZ, R5, RZ ;  /* 0x00000005ff05723e */ /* 0x000fe200048060ff */
[----:B------:R-:W-:Y:S01]  /*da70*/  @!P6 STG.E.U8 desc[UR14][R28.64+0x9], R155 ;  /* 0x0000099b1c00e986 */ /* 0x000fe2000c10110e */
[----:B------:R-:W-:-:S05]  /*da80*/  ISETP.LT.OR P6, PT, R41, 0x11, !P3 ;  /* 0x000000112900780c */ /* 0x000fca0005fc1670 */
[----:B------:R-:W-:Y:S01]  /*da90*/  @!P5 STG.E.U8 desc[UR14][R30.64+0x11], R153 ;  /* 0x000011991e00d986 */ /* 0x000fe2000c10110e */
[C---:B------:R-:W-:Y:S02]  /*daa0*/  ISETP.LT.OR P5, PT, R41.reuse, 0x12, !P3 ;  /* 0x000000122900780c */ /* 0x040fe40005fa1670 */
[----:B0-----:R-:W-:Y:S01]  /*dab0*/  F2FP.SATFINITE.E5M2.F32.PACK_AB_MERGE_C R33, RZ, R22, RZ ;  /* 0x00000016ff21723e */ /* 0x001fe200048060ff */
[----:B------:R0:W-:Y:S01]  /*dac0*/  @!P2 STG.E.U8 desc[UR14][R30.64+0x10], R25 ;  /* 0x000010191e00a986 */ /* 0x0001e2000c10110e */
[----:B------:R-:W-:-:S03]  /*dad0*/  ISETP.LT.OR P2, PT, R41, 0x19, !P1 ;  /* 0x000000192900780c */ /* 0x000fc60004f41670 */
[----:B------:R-:W-:Y:S01]  /*dae0*/  @!P6 STG.E.U8 desc[UR14][R28.64+0x10], R27 ;  /* 0x0000101b1c00e986 */ /* 0x000fe2000c10110e */
[----:B------:R-:W-:-:S05]  /*daf0*/  ISETP.LT.OR P6, PT, R41, 0x1a, !P1 ;  /* 0x0000001a2900780c */ /* 0x000fca0004fc1670 */
[----:B------:R1:W-:Y:S01]  /*db00*/  @!P5 STG.E.U8 desc[UR14][R28.64+0x11], R23 ;  /* 0x000011171c00d986 */ /* 0x0003e2000c10110e */
[C---:B------:R-:W-:Y:S02]  /*db10*/  ISETP.LT.OR P5, PT, R41.reuse, 0x1a, !P3 ;  /* 0x0000001a2900780c */ /* 0x040fe40005fa1670 */
[----:B0-----:R-:W-:Y:S01]  /*db20*/  F2FP.SATFINITE.E5M2.F32.PACK_AB_MERGE_C R25, RZ, R20, RZ ;  /* 0x00000014ff19723e */ /* 0x001fe200048060ff */
[----:B------:R-:W-:Y:S01]  /*db30*/  @!P2 STG.E.U8 desc[UR14][R30.64+0x18], R33 ;  /* 0x000018211e00a986 */ /* 0x000fe2000c10110e */
[----:B------:R-:W-:-:S03]  /*db40*/  ISETP.LT.OR P2, PT, R41, 0x19, !P3 ;  /* 0x000000192900780c */ /* 0x000fc60005f41670 */
[----:B------:R0:W-:Y:S01]  /*db50*/  @!P6 STG.E.U8 desc[UR14][R30.64+0x19], R21 ;  /* 0x000019151e00e986 */ /* 0x0001e2000c10110e */
[----:B------:R-:W-:Y:S02]  /*db60*/  ISETP.LT.OR P6, PT, R41, 0x21, !P1 ;  /* 0x000000212900780c */ /* 0x000fe40004fc1670 */
[----:B-1----:R-:W-:-:S03]  /*db70*/  F2FP.SATFINITE.E5M2.F32.PACK_AB_MERGE_C R23, RZ, R18, RZ ;  /* 0x00000012ff17723e */ /* 0x002fc600048060ff */
[----:B------:R1:W-:Y:S01]  /*db80*/  @!P5 STG.E.U8 desc[UR14][R28.64+0x19], R19 ;  /* 0x000019131c00d986 */ /* 0x0003e2000c10110e */
[----:B------:R-:W-:-:S03]  /*db90*/  ISETP.LT.OR P5, PT, R41, 0x22, !P1 ;  /* 0x000000222900780c */ /* 0x000fc60004fa1670 */
[----:B------:R-:W-:Y:S01]  /*dba0*/  @!P2 STG.E.U8 desc[UR14][R28.64+0x18], R25 ;  /* 0x000018191c00a986 */ /* 0x000fe2000c10110e */
[C---:B------:R-:W-:Y:S02]  /*dbb0*/  ISETP.LT.OR P2, PT, R41.reuse, 0x21, !P3 ;  /* 0x000000212900780c */ /* 0x040fe40005f41670 */
[----:B0-----:R-:W-:Y:S01]  /*dbc0*/  F2FP.SATFINITE.E5M2.F32.PACK_AB_MERGE_C R21, RZ, R16, RZ ;  /* 0x00000010ff15723e */ /* 0x001fe200048060ff */
[----:B------:R-:W-:Y:S01]  /*dbd0*/  @!P6 STG.E.U8 desc[UR14][R30.64+0x20], R23 ;  /* 0x000020171e00e986 */ /* 0x000fe2000c10110e */
[----:B------:R-:W-:Y:S02]  /*dbe0*/  ISETP.LT.OR P6, PT, R41, 0x22, !P3 ;  /* 0x000000222900780c */ /* 0x000fe40005fc1670 */
[----:B-1----:R-:W-:-:S03]  /*dbf0*/  F2FP.SATFINITE.E5M2.F32.PACK_AB_MERGE_C R19, RZ, R14, RZ ;  /* 0x0000000eff13723e */ /* 0x002fc600048060ff */
[----:B------:R0:W-:Y:S01]  /*dc00*/  @!P5 STG.E.U8 desc[UR14][R30.64+0x21], R17 ;  /* 0x000021111e00d986 */ /* 0x0001e2000c10110e */
[----:B------:R-:W-:-:S03]  /*dc10*/  ISETP.LT.OR P5, PT, R41, 0x2a, !P1 ;  /* 0x0000002a2900780c */ /* 0x000fc60004fa1670 */
[----:B------:R-:W-:Y:S01]  /*dc20*/  @!P2 STG.E.U8 desc[UR14][R28.64+0x20], R21 ;  /* 0x000020151c00a986 */ /* 0x000fe2000c10110e */
[----:B------:R-:W-:-:S03]  /*dc30*/  ISETP.LT.OR P2, PT, R41, 0x29, !P1 ;  /* 0x000000292900780c */ /* 0x000fc60004f41670 */
[----:B------:R1:W-:Y:S01]  /*dc40*/  @!P6 STG.E.U8 desc[UR14][R28.64+0x21], R15 ;  /* 0x0000210f1c00e986 */ /* 0x0003e2000c10110e */
[----:B------:R-:W-:Y:S02]  /*dc50*/  ISETP.LT.OR P6, PT, R41, 0x29, !P3 ;  /* 0x000000292900780c */ /* 0x000fe40005fc1670 */
[----:B0-----:R-:W-:-:S03]  /*dc60*/  F2FP.SATFINITE.E5M2.F32.PACK_AB_MERGE_C R17, RZ, R12, RZ ;  /* 0x0000000cff11723e */ /* 0x001fc600048060ff */
[----:B------:R0:W-:Y:S01]  /*dc70*/  @!P5 STG.E.U8 desc[UR14][R30.64+0x29], R13 ;  /* 0x0000290d1e00d986 */ /* 0x0001e2000c10110e */
[----:B------:R-:W-:-:S03]  /*dc80*/  ISETP.LT.OR P5, PT, R41, 0x2a, !P3 ;  /* 0x0000002a2900780c */ /* 0x000fc60005fa1670 */
[----:B------:R-:W-:Y:S01]  /*dc90*/  @!P2 STG.E.U8 desc[UR14][R30.64+0x28], R19 ;  /* 0x000028131e00a986 */ /* 0x000fe2000c10110e */
[C---:B------:R-:W-:Y:S02]  /*dca0*/  ISETP.LT.OR P2, PT, R41.reuse, 0x31, !P1 ;  /* 0x000000312900780c */ /* 0x040fe40004f41670 */
[----:B-1----:R-:W-:Y:S01]  /*dcb0*/  F2FP.SATFINITE.E5M2.F32.PACK_AB_MERGE_C R15, RZ, R10, RZ ;  /* 0x0000000aff0f723e */ /* 0x002fe200048060ff */
[----:B------:R-:W-:Y:S01]  /*dcc0*/  @!P6 STG.E.U8 desc[UR14][R28.64+0x28], R17 ;  /* 0x000028111c00e986 */ /* 0x000fe2000c10110e */
[----:B------:R-:W-:Y:S02]  /*dcd0*/  ISETP.LT.OR P6, PT, R41, 0x32, !P1 ;  /* 0x000000322900780c */ /* 0x000fe40004fc1670 */
[----:B0-----:R-:W-:-:S03]  /*dce0*/  F2FP.SATFINITE.E5M2.F32.PACK_AB_MERGE_C R13, RZ, R8, RZ ;  /* 0x00000008ff0d723e */ /* 0x001fc600048060ff */
        /* <DEDUP_REMOVED lines=9> */
[----:B------:R3:W-:Y:S01]  /*dd80*/  @!P2 STG.E.U8 desc[UR14][R28.64+0x30], R13 ;  /* 0x0000300d1c00a986 */ /* 0x0007e2000c10110e */
[C---:B------:R-:W-:Y:S02]  /*dd90*/  ISETP.LT.OR P2, PT, R41.reuse, 0x39, !P3 ;  /* 0x000000392900780c */ /* 0x040fe40005f41670 */
[----:B-1----:R-:W-:Y:S01]  /*dda0*/  F2FP.SATFINITE.E5M2.F32.PACK_AB_MERGE_C R9, RZ, R4, RZ ;  /* 0x00000004ff09723e */ /* 0x002fe200048060ff */
[----:B------:R1:W-:Y:S01]  /*ddb0*/  @!P6 STG.E.U8 desc[UR14][R30.64+0x38], R11 ;  /* 0x0000380b1e00e986 */ /* 0x0003e2000c10110e */
[C---:B------:R-:W-:Y:S02]  /*ddc0*/  ISETP.LT.OR P6, PT, R41.reuse, 0x3a, !P3 ;  /* 0x0000003a2900780c */ /* 0x040fe40005fc1670 */
[----:B0-----:R-:W-:Y:S01]  /*ddd0*/  F2FP.SATFINITE.E5M2.F32.PACK_AB_MERGE_C R7, RZ, R2, RZ ;  /* 0x00000002ff07723e */ /* 0x001fe200048060ff */
[----:B----4-:R-:W-:Y:S02]  /*dde0*/  FMUL R2, R224, UR20 ;  /* 0x00000014e0027c20 */ /* 0x010fe40008400000 */
[----:B------:R0:W-:Y:S01]  /*ddf0*/  @!P5 STG.E.U8 desc[UR14][R30.64+0x39], R5 ;  /* 0x000039051e00d986 */ /* 0x0001e2000c10110e */
[----:B------:R-:W-:-:S02]  /*de00*/  ISETP.LT.OR P5, PT, R41, 0x42, !P1 ;  /* 0x000000422900780c */ /* 0x000fc40004fa1670 */
[----:B---3--:R-:W-:Y:S01]  /*de10*/  F2FP.SATFINITE.E5M2.F32.PACK_AB_MERGE_C R13, RZ, R3, RZ ;  /* 0x00000003ff0d723e */ /* 0x008fe200048060ff */
[----:B------:R-:W-:Y:S01]  /*de20*/  FMUL R3, R223, UR20 ;  /* 0x00000014df037c20 */ /* 0x000fe20008400000 */
[----:B------:R3:W-:Y:S01]  /*de30*/  @!P2 STG.E.U8 desc[UR14][R28.64+0x38], R9 ;  /* 0x000038091c00a986 */ /* 0x0007e2000c10110e */
[----:B-1----:R-:W-:Y:S01]  /*de40*/  F2FP.SATFINITE.E5M2.F32.PACK_AB_MERGE_C R11, RZ, R0, RZ ;  /* 0x00000000ff0b723e */ /* 0x002fe200048060ff */
[----:B--2---:R-:W-:Y:S01]  /*de50*/  FMUL R0, R220, UR20 ;  /* 0x00000014dc007c20 */ /* 0x004fe20008400000 */
[----:B------:R-:W-:Y:S01]  /*de60*/  ISETP.LT.OR P2, PT, R41, 0x41, !P1 ;  /* 0x000000412900780c */ /* 0x000fe20004f41670 */
[----:B------:R-:W2:Y:S04]  /*de70*/  LDL.LU R223, [R1+0x1c] ;  /* 0x00001c0001df7983 */ /* 0x000ea80000300800 */
[----:B------:R-:W4:Y:S01]  /*de80*/  LDL.LU R221, [R1+0x20] ;  /* 0x0000200001dd7983 */ /* 0x000f220000300800 */
[----:B0-----:R-:W-:-:S03]  /*de90*/  F2FP.SATFINITE.E5M2.F32.PACK_AB_MERGE_C R5, RZ, R3, RZ ;  /* 0x00000003ff05723e */ /* 0x001fc600048060ff */
[----:B------:R-:W4:Y:S01]  /*dea0*/  LDL.LU R224, [R1+0x24] ;  /* 0x0000240001e07983 */ /* 0x000f220000300800 */
[----:B------:R-:W-:Y:S01]  /*deb0*/  FMUL R3, R226, UR20 ;  /* 0x00000014e2037c20 */ /* 0x000fe20008400000 */
[----:B---3--:R-:W-:Y:S01]  /*dec0*/  F2FP.SATFINITE.E5M2.F32.PACK_AB_MERGE_C R9, RZ, R0, RZ ;  /* 0x00000000ff09723e */ /* 0x008fe200048060ff */
[----:B------:R-:W-:Y:S01]  /*ded0*/  FMUL R0, R225, UR20 ;  /* 0x00000014e1007c20 */ /* 0x000fe20008400000 */
[----:B------:R0:W-:Y:S01]  /*dee0*/  @!P6 STG.E.U8 desc[UR14][R28.64+0x39], R13 ;  /* 0x0000390d1c00e986 */ /* 0x0001e2000c10110e */
[----:B------:R-:W-:-:S03]  /*def0*/  ISETP.LT.OR P6, PT, R41, 0x41, !P3 ;  /* 0x000000412900780c */ /* 0x000fc60005fc1670 */
[----:B------:R-:W3:Y:S04]  /*df00*/  LDL.LU R226, [R1+0x28] ;  /* 0x0000280001e27983 */ /* 0x000ee80000300800 */
[----:B------:R-:W3:Y:S01]  /*df10*/  LDL.LU R225, [R1+0x2c] ;  /* 0x00002c0001e17983 */ /* 0x000ee20000300800 */
[----:B0-----:R-:W-:Y:S01]  /*df20*/  F2FP.SATFINITE.E5M2.F32.PACK_AB_MERGE_C R13, RZ, R2, RZ ;  /* 0x00000002ff0d723e */ /* 0x001fe200048060ff */
[----:B------:R-:W-:Y:S02]  /*df30*/  FMUL R2, R227, UR20 ;  /* 0x00000014e3027c20 */ /* 0x000fe40008400000 */
[----:B------:R-:W3:Y:S04]  /*df40*/  LDL.LU R227, [R1+0x30] ;  /* 0x0000300001e37983 */ /* 0x000ee80000300800 */
[----:B------:R-:W-:Y:S01]  /*df50*/  @!P5 STG.E.U8 desc[UR14][R30.64+0x41], R11 ;  /* 0x0000410b1e00d986 */ /* 0x000fe2000c10110e */
[----:B------:R-:W-:-:S03]  /*df60*/  ISETP.LT.OR P5, PT, R41, 0x42, !P3 ;  /* 0x000000422900780c */ /* 0x000fc60005fa1670 */
[----:B------:R0:W-:Y:S01]  /*df70*/  @!P2 STG.E.U8 desc[UR14][R30.64+0x40], R7 ;  /* 0x000040071e00a986 */ /* 0x0001e2000c10110e */
[----:B------:R-:W-:-:S03]  /*df80*/  ISETP.LT.OR P2, PT, R41, 0x49, !P1 ;  /* 0x000000492900780c */ /* 0x000fc60004f41670 */
[----:B------:R1:W-:Y:S01]  /*df90*/  @!P6 STG.E.U8 desc[UR14][R28.64+0x40], R5 ;  /* 0x000040051c00e986 */ /* 0x0003e2000c10110e */
[----:B------:R-:W-:-:S03]  /*dfa0*/  ISETP.LT.OR P6, PT, R41, 0x4a, !P1 ;  /* 0x0000004a2900780c */ /* 0x000fc60004fc1670 */
[----:B------:R-:W3:Y:S04]  /*dfb0*/  LDL.LU R220, [R1+0x34] ;  /* 0x0000340001dc7983 */ /* 0x000ee80000300800 */
[----:B------:R1:W-:Y:S01]  /*dfc0*/  @!P5 STG.E.U8 desc[UR14][R28.64+0x41], R9 ;  /* 0x000041091c00d986 */ /* 0x0003e2000c10110e */
[----:B0-----:R-:W-:Y:S01]  /*dfd0*/  F2FP.SATFINITE.E5M2.F32.PACK_AB_MERGE_C R7, RZ, R3, RZ ;  /* 0x00000003ff07723e */ /* 0x001fe200048060ff */
[----:B------:R-:W-:Y:S02]  /*dfe0*/  FMUL R3, R222, UR20 ;  /* 0x00000014de037c20 */ /* 0x000fe40008400000 */
[----:B------:R-:W-:Y:S01]  /*dff0*/  @!P2 STG.E.U8 desc[UR14][R30.64+0x48], R13 ;  /* 0x0000480d1e00a986 */ /* 0x000fe2000c10110e */
[----:B------:R-:W-:-:S03]  /*e000*/  ISETP.LT.OR P2, PT, R41, 0x49, !P3 ;  /* 0x000000492900780c */ /* 0x000fc60005f41670 */
[----:B------:R-:W3:Y:S01]  /*e010*/  LDL.LU R222, [R1+0x38] ;  /* 0x0000380001de7983 */ /* 0x000ee20000300800 */
[----:B-1----:R-:W-:Y:S02]  /*e020*/  F2FP.SATFINITE.E5M2.F32.PACK_AB_MERGE_C R5, RZ, R0, RZ ;  /* 0x00000000ff05723e */ /* 0x002fe400048060ff */
[----:B------:R-:W-:Y:S02]  /*e030*/  F2FP.SATFINITE.E5M2.F32.PACK_AB_MERGE_C R11, RZ, R2, RZ ;  /* 0x00000002ff0b723e */ /* 0x000fe400048060ff */
[----:B------:R-:W-:Y:S01]  /*e040*/  F2FP.SATFINITE.E5M2.F32.PACK_AB_MERGE_C R9, RZ, R3, RZ ;  /* 0x00000003ff09723e */ /* 0x000fe200048060ff */
[----:B------:R0:W-:Y:S04]  /*e050*/  @!P6 STG.E.U8 desc[UR14][R30.64+0x49], R7 ;  /* 0x000049071e00e986 */ /* 0x0001e8000c10110e */
[----:B------:R1:W-:Y:S01]  /*e060*/  @!P2 STG.E.U8 desc[UR14][R28.64+0x48], R5 ;  /* 0x000048051c00a986 */ /* 0x0003e2000c10110e */
[----:B--2---:R-:W-:-:S03]  /*e070*/  FMUL R0, R223, UR20 ;  /* 0x00000014df007c20 */ /* 0x004fc60008400000 */
[----:B------:R-:W2:Y:S01]  /*e080*/  LDL.LU R223, [R1+0x3c] ;  /* 0x00003c0001df7983 */ /* 0x000ea20000300800 */
[----:B----4-:R-:W-:Y:S01]  /*e090*/  FMUL R2, R221, UR20 ;  /* 0x00000014dd027c20 */ /* 0x010fe20008400000 */
[----:B0-----:R-:W-:Y:S01]  /*e0a0*/  F2FP.SATFINITE.E5M2.F32.PACK_AB_MERGE_C R7, RZ, R0, RZ ;  /* 0x00000000ff07723e */ /* 0x001fe200048060ff */
[----:B------:R-:W-:Y:S02]  /*e0b0*/  FMUL R3, R224, UR20 ;  /* 0x00000014e0037c20 */ /* 0x000fe40008400000 */
[----:B------:R-:W4:Y:S01]  /*e0c0*/  LDL.LU R224, [R1+0x40] ;  /* 0x0000400001e07983 */ /* 0x000f220000300800 */
[----:B------:R-:W-:Y:S02]  /*e0d0*/  F2FP.SATFINITE.E5M2.F32.PACK_AB_MERGE_C R13, RZ, R2, RZ ;  /* 0x00000002ff0d723e */ /* 0x000fe400048060ff */
[----:B-1----:R-:W-:Y:S01]  /*e0e0*/  F2FP.SATFINITE.E5M2.F32.PACK_AB_MERGE_C R5, RZ, R3, RZ ;  /* 0x00000003ff05723e */ /* 0x002fe200048060ff */
[----:B---3--:R-:W-:Y:S02]  /*e0f0*/  FMUL R0, R226, UR20 ;  /* 0x00000014e2007c20 */ /* 0x008fe40008400000 */
[----:B------:R-:W3:Y:S01]  /*e100*/  LDL.LU R226, [R1+0x44] ;  /* 0x0000440001e27983 */ /* 0x000ee20000300800 */
[----:B------:R-:W-:-:S03]  /*e110*/  FMUL R2, R225, UR20 ;  /* 0x00000014e1027c20 */ /* 0x000fc60008400000 */
[----:B------:R-:W3:Y:S01]  /*e120*/  LDL.LU R225, [R1+0x48] ;  /* 0x0000480001e17983 */ /* 0x000ee20000300800 */
[----:B------:R-:W-:-:S03]  /*e130*/  FMUL R3, R227, UR20 ;  /* 0x00000014e3037c20 */ /* 0x000fc60008400000 */
[----:B------:R-:W3:Y:S01]  /*e140*/  LDL.LU R227, [R1+0x4c] ;  /* 0x00004c0001e37983 */ /* 0x000ee20000300800 */
[C---:B------:R-:W-:Y:S02]  /*e150*/  ISETP.LT.OR P5, PT, R41.reuse, 0x4a, !P3 ;  /* 0x0000004a2900780c */ /* 0x040fe40005fa1670 */
[C---:B------:R-:W-:Y:S01]  /*e160*/  ISETP.LT.OR P6, PT, R41.reuse, 0x51, !P1 ;  /* 0x000000512900780c */ /* 0x040fe20004fc1670 */
[----:B------:R-:W3:Y:S01]  /*e170*/  LDL.LU R219, [R1+0x50] ;  /* 0x0000500001db7983 */ /* 0x000ee20000300800 */
[----:B------:R-:W-:-:S03]  /*e180*/  ISETP.LT.OR P2, PT, R41, 0x51, !P3 ;  /* 0x000000512900780c */ /* 0x000fc60005f41670 */
[----:B------:R-:W3:Y:S04]  /*e190*/  LDL.LU R218, [R1+0x54] ;  /* 0x0000540001da7983 */ /* 0x000ee80000300800 */
[----:B------:R-:W3:Y:S04]  /*e1a0*/  LDL.LU R221, [R1+0x58] ;  /* 0x0000580001dd7983 */ /* 0x000ee80000300800 */
[----:B------:R0:W-:Y:S01]  /*e1b0*/  @!P5 STG.E.U8 desc[UR14][R28.64+0x49], R11 ;  /* 0x0000490b1c00d986 */ /* 0x0001e2000c10110e */
[----:B------:R-:W-:-:S03]  /*e1c0*/  ISETP.LT.OR P5, PT, R41, 0x52, !P1 ;  /* 0x000000522900780c */ /* 0x000fc60004fa1670 */
[----:B------:R1:W-:Y:S01]  /*e1d0*/  @!P6 STG.E.U8 desc[UR14][R30.64+0x50], R9 ;  /* 0x000050091e00e986 */ /* 0x0003e2000c10110e */
[----:B------:R-:W-:Y:S02]  /*e1e0*/  ISETP.LT.OR P6, PT, R41, 0x52, !P3 ;  /* 0x000000522900780c */ /* 0x000fe40005fc1670 */
[----:B0-----:R-:W-:-:S07]  /*e1f0*/  F2FP.SATFINITE.E5M2.F32.PACK_AB_MERGE_C R11, RZ, R2, RZ ;  /* 0x00000002ff0b723e */ /* 0x001fce00048060ff */
[----:B------:R0:W-:Y:S01]  /*e200*/  @!P5 STG.E.U8 desc[UR14][R30.64+0x51], R7 ;  /* 0x000051071e00d986 */ /* 0x0001e2000c10110e */
[C---:B------:R-:W-:Y:S02]  /*e210*/  ISETP.LT.OR P5, PT, R41.reuse, 0x5a, !P1 ;  /* 0x0000005a2900780c */ /* 0x040fe40004fa1670 */
[----:B-1----:R-:W-:Y:S01]  /*e220*/  F2FP.SATFINITE.E5M2.F32.PACK_AB_MERGE_C R9, RZ, R0, RZ ;  /* 0x00000000ff09723e */ /* 0x002fe200048060ff */
[----:B------:R-:W-:Y:S01]  /*e230*/  @!P2 STG.E.U8 desc[UR14][R28.64+0x50], R13 ;  /* 0x0000500d1c00a986 */ /* 0x000fe2000c10110e */
[C---:B------:R-:W-:Y:S01]  /*e240*/  ISETP.LT.OR P2, PT, R41.reuse, 0x59, !P1 ;  /* 0x000000592900780c */ /* 0x040fe20004f41670 */
[----:B------:R-:W-:Y:S01]  /*e250*/  FMUL R0, R220, UR20 ;  /* 0x00000014dc007c20 */ /* 0x000fe20008400000 */
[----:B------:R-:W-:Y:S01]  /*e260*/  FMUL R2, R222, UR20 ;  /* 0x00000014de027c20 */ /* 0x000fe20008400000 */
[----:B------:R1:W-:Y:S01]  /*e270*/  @!P6 STG.E.U8 desc[UR14][R28.64+0x51], R5 ;  /* 0x000051051c00e986 */ /* 0x0003e2000c10110e */
[----:B------:R-:W-:-:S03]  /*e280*/  ISETP.LT.OR P6, PT, R41, 0x59, !P3 ;  /* 0x000000592900780c */ /* 0x000fc60005fc1670 */
[----:B------:R-:W3:Y:S04]  /*e290*/  LDL.LU R220, [R1+0x5c] ;  /* 0x00005c0001dc7983 */ /* 0x000ee80000300800 */
[----:B------:R-:W3:Y:S01]  /*e2a0*/  LDL.LU R222, [R1+0x60] ;  /* 0x0000600001de7983 */ /* 0x000ee20000300800 */
[----:B0-----:R-:W-:Y:S02]  /*e2b0*/  F2FP.SATFINITE.E5M2.F32.PACK_AB_MERGE_C R7, RZ, R3, RZ ;  /* 0x00000003ff07723e */ /* 0x001fe400048060ff */
[----:B-1----:R-:W-:Y:S01]  /*e2c0*/  F2FP.SATFINITE.E5M2.F32.PACK_AB_MERGE_C R5, RZ, R0, RZ ;  /* 0x00000000ff05723e */ /* 0x002fe200048060ff */
[----:B------:R0:W-:Y:S01]  /*e2d0*/  @!P2 STG.E.U8 desc[UR14][R30.64+0x58], R9 ;  /* 0x000058091e00a986 */ /* 0x0001e2000c10110e */
[----:B------:R-:W-:-:S03]  /*e2e0*/  F2FP.SATFINITE.E5M2.F32.PACK_AB_MERGE_C R13, RZ, R2, RZ ;  /* 0x00000002ff0d723e */ /* 0x000fc600048060ff */
[----:B------:R-:W-:Y:S04]  /*e2f0*/  @!P5 STG.E.U8 desc[UR14][R30.64+0x59], R11 ;  /* 0x0000590b1e00d986 */ /* 0x000fe8000c10110e */
[----:B------:R1:W-:Y:S01]  /*e300*/  @!P6 STG.E.U8 desc[UR14][R28.64+0x58], R7 ;  /* 0x000058071c00e986 */ /* 0x0003e2000c10110e */
[----:B--2---:R-:W-:-:S03]  /*e310*/  FMUL R3, R223, UR20 ;  /* 0x00000014df037c20 */ /* 0x004fc60008400000 */
[----:B------:R-:W2:Y:S01]  /*e320*/  LDL.LU R223, [R1+0x64] ;  /* 0x0000640001df7983 */ /* 0x000ea20000300800 */
[----:B----4-:R-:W-:Y:S01]  /*e330*/  FMUL R0, R224, UR20 ;  /* 0x00000014e0007c20 */ /* 0x010fe20008400000 */
[----:B0-----:R-:W-:Y:S02]  /*e340*/  F2FP.SATFINITE.E5M2.F32.PACK_AB_MERGE_C R9, RZ, R3, RZ ;  /* 0x00000003ff09723e */ /* 0x001fe400048060ff */
[----:B------:R-:W4:Y:S02]  /*e350*/  LDL.LU R224, [R1+0x68] ;  /* 0x0000680001e07983 */ /* 0x000f240000300800 */
        /* <DEDUP_REMOVED lines=8> */
[C---:B------:R-:W-:Y:S02]  /*e3e0*/  ISETP.LT.OR P2, PT, R41.reuse, 0x61, !P1 ;  /* 0x000000612900780c */ /* 0x040fe40004f41670 */
[----:B------:R-:W-:-:S09]  /*e3f0*/  ISETP.LT.OR P6, PT, R41, 0x62, !P1 ;  /* 0x000000622900780c */ /* 0x000fd20004fc1670 */
[----:B------:R0:W-:Y:S01]  /*e400*/  @!P5 STG.E.U8 desc[UR14][R28.64+0x59], R5 ;  /* 0x000059051c00d986 */ /* 0x0001e2000c10110e */
[----:B------:R-:W-:-:S03]  /*e410*/  ISETP.LT.OR P5, PT, R41, 0x62, !P3 ;  /* 0x000000622900780c */ /* 0x000fc60005fa1670 */
[----:B------:R-:W-:Y:S01]  /*e420*/  @!P2 STG.E.U8 desc[UR14][R30.64+0x60], R13 ;  /* 0x0000600d1e00a986 */ /* 0x000fe2000c10110e */
[----:B------:R-:W-:-:S03]  /*e430*/  ISETP.LT.OR P2, PT, R41, 0x61, !P3 ;  /* 0x000000612900780c */ /* 0x000fc60005f41670 */
[----:B------:R1:W-:Y:S01]  /*e440*/  @!P6 STG.E.U8 desc[UR14][R30.64+0x61], R9 ;  /* 0x000061091e00e986 */ /* 0x0003e2000c10110e */
[----:B------:R-:W-:Y:S02]  /*e450*/  ISETP.LT.OR P6, PT, R41, 0x69, !P1 ;  /* 0x000000692900780c */ /* 0x000fe40004fc1670 */
[----:B------:R-:W-:Y:S02]  /*e460*/  F2FP.SATFINITE.E5M2.F32.PACK_AB_MERGE_C R11, RZ, R2, RZ ;  /* 0x00000002ff0b723e */ /* 0x000fe400048060ff */
[----:B0-----:R-:W-:-:S03]  /*e470*/  F2FP.SATFINITE.E5M2.F32.PACK_AB_MERGE_C R5, RZ, R3, RZ ;  /* 0x00000003ff05723e */ /* 0x001fc600048060ff */
[----:B------:R-:W-:Y:S01]  /*e480*/  @!P5 STG.E.U8 desc[UR14][R28.64+0x61], R11 ;  /* 0x0000610b1c00d986 */ /* 0x000fe2000c10110e */
[----:B------:R-:W-:-:S03]  /*e490*/  ISETP.LT.OR P5, PT, R41, 0x6a, !P1 ;  /* 0x0000006a2900780c */ /* 0x000fc60004fa1670 */
[----:B------:R0:W-:Y:S01]  /*e4a0*/  @!P2 STG.E.U8 desc[UR14][R28.64+0x60], R7 ;  /* 0x000060071c00a986 */ /* 0x0001e2000c10110e */
[----:B------:R-:W-:-:S03]  /*e4b0*/  ISETP.LT.OR P2, PT, R41, 0x69, !P3 ;  /* 0x000000692900780c */ /* 0x000fc60005f41670 */
[----:B------:R0:W-:Y:S01]  /*e4c0*/  @!P6 STG.E.U8 desc[UR14][R30.64+0x68], R5 ;  /* 0x000068051e00e986 */ /* 0x0001e2000c10110e */
[----:B------:R-:W-:Y:S01]  /*e4d0*/  ISETP.LT.OR P6, PT, R41, 0x6a, !P3 ;  /* 0x0000006a2900780c */ /* 0x000fe20005fc1670 */
[----:B------:R-:W-:Y:S01]  /*e4e0*/  FMUL R2, R219, UR20 ;  /* 0x00000014db027c20 */ /* 0x000fe20008400000 */
[----:B------:R-:W-:Y:S01]  /*e4f0*/  FMUL R3, R218, UR20 ;  /* 0x00000014da037c20 */ /* 0x000fe20008400000 */
[----:B-1----:R-:W-:-:S03]  /*e500*/  F2FP.SATFINITE.E5M2.F32.PACK_AB_MERGE_C R9, RZ, R0, RZ ;  /* 0x00000000ff09723e */ /* 0x002fc600048060ff */
[----:B------:R-:W-:Y:S02]  /*e510*/  F2FP.SATFINITE.E5M2.F32.PACK_AB_MERGE_C R13, RZ, R2, RZ ;  /* 0x00000002ff0d723e */ /* 0x000fe400048060ff */
[----:B0-----:R-:W-:Y:S01]  /*e520*/  F2FP.SATFINITE.E5M2.F32.PACK_AB_MERGE_C R7, RZ, R3, RZ ;  /* 0x00000003ff07723e */ /* 0x001fe200048060ff */
[----:B------:R0:W-:Y:S01]  /*e530*/  @!P5 STG.E.U8 desc[UR14][R30.64+0x69], R9 ;  /* 0x000069091e00d986 */ /* 0x0001e2000c10110e */
[----:B------:R-:W-:-:S03]  /*e540*/  ISETP.LT.OR P5, PT, R41, 0x71, !P3 ;  /* 0x000000712900780c */ /* 0x000fc60005fa1670 */
[----:B------:R-:W-:Y:S01]  /*e550*/  @!P2 STG.E.U8 desc[UR14][R28.64+0x68], R13 ;  /* 0x0000680d1c00a986 */ /* 0x000fe2000c10110e */
[----:B------:R-:W-:-:S03]  /*e560*/  ISETP.LT.OR P2, PT, R41, 0x71, !P1 ;  /* 0x000000712900780c */ /* 0x000fc60004f41670 */
[----:B------:R1:W-:Y:S01]  /*e570*/  @!P6 STG.E.U8 desc[UR14][R28.64+0x69], R7 ;  /* 0x000069071c00e986 */ /* 0x0003e2000c10110e */
[----:B------:R-:W-:Y:S01]  /*e580*/  ISETP.LT.OR P6, PT, R41, 0x72, !P1 ;  /* 0x000000722900780c */ /* 0x000fe20004fc1670 */
[----:B------:R-:W-:Y:S01]  /*e590*/  FMUL R0, R221, UR20 ;  /* 0x00000014dd007c20 */ /* 0x000fe20008400000 */
[----:B------:R-:W-:Y:S01]  /*e5a0*/  FMUL R2, R220, UR20 ;  /* 0x00000014dc027c20 */ /* 0x000fe20008400000 */
[----:B------:R-:W-:-:S03]  /*e5b0*/  FMUL R3, R222, UR20 ;  /* 0x00000014de037c20 */ /* 0x000fc60008400000 */
[----:B------:R-:W-:Y:S02]  /*e5c0*/  F2FP.SATFINITE.E5M2.F32.PACK_AB_MERGE_C R5, RZ, R0, RZ ;  /* 0x00000000ff05723e */ /* 0x000fe400048060ff */
[----:B------:R-:W-:Y:S02]  /*e5d0*/  F2FP.SATFINITE.E5M2.F32.PACK_AB_MERGE_C R11, RZ, R2, RZ ;  /* 0x00000002ff0b723e */ /* 0x000fe400048060ff */
[----:B0-----:R-:W-:Y:S01]  /*e5e0*/  F2FP.SATFINITE.E5M2.F32.PACK_AB_MERGE_C R9, RZ, R3, RZ ;  /* 0x00000003ff09723e */ /* 0x001fe200048060ff */
[----:B------:R-:W-:Y:S01]  /*e5f0*/  @!P2 STG.E.U8 desc[UR14][R30.64+0x70], R5 ;  /* 0x000070051e00a986 */ /* 0x000fe2000c10110e */
[----:B------:R-:W-:-:S03]  /*e600*/  ISETP.LT.OR P2, PT, R41, 0x79, !P1 ;  /* 0x000000792900780c */ /* 0x000fc60004f41670 */
[----:B------:R0:W-:Y:S01]  /*e610*/  @!P6 STG.E.U8 desc[UR14][R30.64+0x71], R11 ;  /* 0x0000710b1e00e986 */ /* 0x0001e2000c10110e */
[C---:B------:R-:W-:Y:S02]  /*e620*/  ISETP.LT.OR P6, PT, R41.reuse, 0x72, !P3 ;  /* 0x000000722900780c */ /* 0x040fe40005fc1670 */
[C---:B------:R-:W-:Y:S01]  /*e630*/  ISETP.LT.OR P1, PT, R41.reuse, 0x7a, !P1 ;  /* 0x0000007a2900780c */ /* 0x040fe20004f21670 */
[----:B------:R0:W-:Y:S01]  /*e640*/  @!P5 STG.E.U8 desc[UR14][R28.64+0x70], R9 ;  /* 0x000070091c00d986 */ /* 0x0001e2000c10110e */
[C---:B------:R-:W-:Y:S02]  /*e650*/  ISETP.LT.OR P5, PT, R41.reuse, 0x79, !P3 ;  /* 0x000000792900780c */ /* 0x040fe40005fa1670 */
[----:B------:R-:W-:Y:S01]  /*e660*/  ISETP.LT.OR P3, PT, R41, 0x7a, !P3 ;  /* 0x0000007a2900780c */ /* 0x000fe20005f61670 */
[----:B--2---:R-:W-:Y:S01]  /*e670*/  FMUL R0, R223, UR20 ;  /* 0x00000014df007c20 */ /* 0x004fe20008400000 */
[----:B----4-:R-:W-:-:S04]  /*e680*/  FMUL R2, R224, UR20 ;  /* 0x00000014e0027c20 */ /* 0x010fc80008400000 */
[----:B-1----:R-:W-:Y:S01]  /*e690*/  F2FP.SATFINITE.E5M2.F32.PACK_AB_MERGE_C R7, RZ, R0, RZ ;  /* 0x00000000ff07723e */ /* 0x002fe200048060ff */
[----:B---3--:R-:W-:Y:S01]  /*e6a0*/  FMUL R3, R226, UR20 ;  /* 0x00000014e2037c20 */ /* 0x008fe20008400000 */
[----:B------:R-:W-:Y:S01]  /*e6b0*/  FMUL R4, R225, UR20 ;  /* 0x00000014e1047c20 */ /* 0x000fe20008400000 */
[----:B0-----:R-:W-:-:S03]  /*e6c0*/  F2FP.SATFINITE.E5M2.F32.PACK_AB_MERGE_C R11, RZ, R2, RZ ;  /* 0x00000002ff0b723e */ /* 0x001fc600048060ff */
[----:B------:R-:W-:Y:S01]  /*e6d0*/  F2FP.SATFINITE.E5M2.F32.PACK_AB_MERGE_C R3, RZ, R3, RZ ;  /* 0x00000003ff03723e */ /* 0x000fe200048060ff */
[----:B------:R-:W-:Y:S01]  /*e6e0*/  FMUL R5, R227, UR20 ;  /* 0x00000014e3057c20 */ /* 0x000fe20008400000 */
[----:B------:R-:W-:Y:S01]  /*e6f0*/  F2FP.SATFINITE.E5M2.F32.PACK_AB_MERGE_C R9, RZ, R4, RZ ;  /* 0x00000004ff09723e */ /* 0x000fe200048060ff */
[----:B------:R0:W-:Y:S03]  /*e700*/  @!P6 STG.E.U8 desc[UR14][R28.64+0x71], R7 ;  /* 0x000071071c00e986 */ /* 0x0001e6000c10110e */
[----:B------:R-:W-:Y:S01]  /*e710*/  F2FP.SATFINITE.E5M2.F32.PACK_AB_MERGE_C R5, RZ, R5, RZ ;  /* 0x00000005ff05723e */ /* 0x000fe200048060ff */
[----:B------:R0:W-:Y:S04]  /*e720*/  @!P2 STG.E.U8 desc[UR14][R30.64+0x78], R11 ;  /* 0x0000780b1e00a986 */ /* 0x0001e8000c10110e */
[----:B------:R0:W-:Y:S04]  /*e730*/  @!P1 STG.E.U8 desc[UR14][R30.64+0x79], R3 ;  /* 0x000079031e009986 */ /* 0x0001e8000c10110e */
[----:B------:R0:W-:Y:S04]  /*e740*/  @!P5 STG.E.U8 desc[UR14][R28.64+0x78], R9 ;  /* 0x000078091c00d986 */ /* 0x0001e8000c10110e */
[----:B------:R0:W-:Y:S02]  /*e750*/  @!P3 STG.E.U8 desc[UR14][R28.64+0x79], R5 ;  /* 0x000079051c00b986 */ /* 0x0001e4000c10110e */
.L_x_296:
[----:B------:R-:W-:Y:S05]  /*e760*/  BSYNC B0 ;  /* 0x0000000000007941 */ /* 0x000fea0003800000 */
.L_x_38:
[----:B0-----:R-:W2:Y:S04]  /*e770*/  LDL.LU R3, [R1+0x7c] ;  /* 0x00007c0001037983 */ /* 0x001ea80000300800 */
[----:B-----5:R-:W2:Y:S01]  /*e780*/  LDL.LU R2, [R1+0x80] ;  /* 0x0000800001027983 */ /* 0x020ea20000300800 */
[----:B------:R-:W-:Y:S01]  /*e790*/  ULDC UR6, c[0x0][0xc] ;  /* 0x0000030000067ab9 */ /* 0x000fe20000000800 */
[----:B------:R-:W-:Y:S01]  /*e7a0*/  ULDC UR7, c[0x0][0x10] ;  /* 0x0000040000077ab9 */ /* 0x000fe20000000800 */
[----:B------:R-:W2:Y:S01]  /*e7b0*/  LDC R5, c[0x0][0x14] ;  /* 0x00000500ff057b82 */ /* 0x000ea20000000800 */
[----:B------:R-:W-:Y:S01]  /*e7c0*/  UIMAD.WIDE.U32 UR6, UR6, UR7, URZ ;  /* 0x00000007060672a5 */ /* 0x000fe2000f8e003f */
[----:B------:R-:W-:Y:S01]  /*e7d0*/  PRMT R0, RZ, 0x7610, R0 ;  /* 0x00007610ff007816 */ /* 0x000fe20000000000 */
[----:B------:R-:W-:-:S04]  /*e7e0*/  UMOV UR22, 0xffffffff ;  /* 0xffffffff00167882 */ /* 0x000fc80000000000 */
[----:B--2---:R-:W-:-:S04]  /*e7f0*/  IMAD.WIDE.U32 R2, R5, UR6, R2 ;  /* 0x0000000605027c25 */ /* 0x004fc8000f8e0002 */
[----:B------:R-:W-:Y:S01]  /*e800*/  IMAD R5, R5, UR7, RZ ;  /* 0x0000000705057c24 */ /* 0x000fe2000f8e02ff */
[----:B------:R-:W-:Y:S01]  /*e810*/  ULDC.64 UR6, c[0x0][0x650] ;  /* 0x0001940000067ab9 */ /* 0x000fe20000000a00 */
[----:B------:R-:W-:Y:S01]  /*e820*/  IMAD.MOV.U32 R19, RZ, RZ, R2 ;  /* 0x000000ffff137224 */ /* 0x000fe200078e0002 */
[----:B------:R-:W-:Y:S01]  /*e830*/  ISETP.GE.U32.AND P1, PT, R2, UR6, PT ;  /* 0x0000000602007c0c */ /* 0x000fe2000bf26070 */
[----:B------:R-:W-:Y:S02]  /*e840*/  IMAD.IADD R22, R3, 0x1, R5 ;  /* 0x0000000103167824 */ /* 0x000fe400078e0205 */
[----:B------:R-:W-:-:S03]  /*e850*/  IMAD.MOV.U32 R2, RZ, RZ, -0x1 ;  /* 0xffffffffff027424 */ /* 0x000fc600078e00ff */
[----:B------:R0:W-:Y:S01]  /*e860*/  STL [R1+0x7c], R22 ;  /* 0x00007c1601007387 */ /* 0x0001e20000100800 */
[----:B------:R-:W-:-:S03]  /*e870*/  ISETP.GE.U32.AND.EX P1, PT, R22, UR7, PT, P1 ;  /* 0x0000000716007c0c */ /* 0x000fc6000bf26110 */
[----:B------:R0:W-:Y:S04]  /*e880*/  STL [R1+0x80], R19 ;  /* 0x0000801301007387 */ /* 0x0001e80000100800 */
[----:B------:R0:W-:Y:S06]  /*e890*/  STL [R1+0x84], R2 ;  /* 0x0000840201007387 */ /* 0x0001ec0000100800 */
[----:B------:R-:W-:Y:S05]  /*e8a0*/  @P1 BRA `(.L_x_297) ;  /* 0x00000004006c1947 */ /* 0x000fea0003800000 */
[----:B------:R-:W2:Y:S01]  /*e8b0*/  S2R R14, SR_CTAID.X ;  /* 0x00000000000e7919 */ /* 0x000ea20000002500 */
[----:B------:R-:W5:Y:S01]  /*e8c0*/  LDC.64 R8, c[0x0][0x628] ;  /* 0x00018a00ff087b82 */ /* 0x000f620000000a00 */
[----:B------:R-:W-:Y:S01]  /*e8d0*/  ULDC UR6, c[0x0][0x150] ;  /* 0x0000540000067ab9 */ /* 0x000fe20000000800 */
[----:B------:R-:W-:Y:S01]  /*e8e0*/  IMAD.MOV.U32 R6, RZ, RZ, R19 ;  /* 0x000000ffff067224 */ /* 0x000fe200078e0013 */
[----:B------:R-:W0:Y:S01]  /*e8f0*/  S2R R16, SR_CTAID.Y ;  /* 0x0000000000107919 */ /* 0x000e220000002600 */
[----:B------:R-:W-:-:S04]  /*e900*/  IMAD.MOV.U32 R7, RZ, RZ, R22 ;  /* 0x000000ffff077224 */ /* 0x000fc800078e0016 */
[----:B------:R-:W0:Y:S08]  /*e910*/  LDC R17, c[0x0][0x144] ;  /* 0x00005100ff117b82 */ /* 0x000e300000000800 */
[----:B------:R-:W0:Y:S08]  /*e920*/  LDC R10, c[0x0][0x630] ;  /* 0x00018c00ff0a7b82 */ /* 0x000e300000000800 */
[----:B------:R-:W0:Y:S01]  /*e930*/  LDC.64 R12, c[0x0][0x620] ;  /* 0x00018800ff0c7b82 */ /* 0x000e220000000a00 */
[----:B-----5:R-:W-:-:S04]  /*e940*/  ISETP.NE.U32.AND P1, PT, R8, RZ, PT ;  /* 0x000000ff0800720c */ /* 0x020fc80003f25070 */
[----:B------:R-:W-:Y:S02]  /*e950*/  ISETP.NE.AND.EX P1, PT, R9, RZ, PT, P1 ;  /* 0x000000ff0900720c */ /* 0x000fe40003f25310 */
[----:B--2---:R-:W-:-:S05]  /*e960*/  I2FP.F32.U32 R0, R14 ;  /* 0x0000000e00007245 */ /* 0x004fca0000201000 */
[----:B------:R-:W-:-:S04]  /*e970*/  FMUL R0, R0, UR6 ;  /* 0x0000000600007c20 */ /* 0x000fc80008400000 */
[----:B------:R2:W0:Y:S02]  /*e980*/  F2I.U32.TRUNC.NTZ R15, R0 ;  /* 0x00000000000f7305 */ /* 0x000424000020f000 */
[----:B------:R-:W-:Y:S05]  /*e990*/  @!P1 BRA `(.L_x_298) ;  /* 0x0000000000289947 */ /* 0x000fea0003800000 */
[----:B--2---:R-:W2:Y:S02]  /*e9a0*/  LDC R0, c[0x0][0x634] ;  /* 0x00018d00ff007b82 */ /* 0x004ea40000000800 */
[----:B--2---:R-:W-:-:S05]  /*e9b0*/  IADD3 R7, P1, R19, R0, RZ ;  /* 0x0000000013077210 */ /* 0x004fca0007f3e0ff */
[----:B------:R-:W-:-:S04]  /*e9c0*/  IMAD.X R11, RZ, RZ, R22, P1 ;  /* 0x000000ffff0b7224 */ /* 0x000fc800008e0616 */
[----:B0-----:R-:W-:-:S04]  /*e9d0*/  IMAD.WIDE.U32 R2, R11, R8, RZ ;  /* 0x000000080b027225 */ /* 0x001fc800078e00ff */
[----:B------:R-:W-:-:S04]  /*e9e0*/  IMAD.WIDE.U32 R4, P1, R7, R9, R2 ;  /* 0x0000000907047225 */ /* 0x000fc80007820002 */
[----:B------:R-:W-:-:S04]  /*e9f0*/  IMAD.WIDE.U32 R2, R7, R8, RZ ;  /* 0x0000000807027225 */ /* 0x000fc800078e00ff */
[----:B------:R-:W-:Y:S01]  /*ea00*/  IMAD.X R7, RZ, RZ, RZ, P1 ;  /* 0x000000ffff077224 */ /* 0x000fe200008e06ff */
[----:B------:R-:W-:Y:S01]  /*ea10*/  IADD3 RZ, P1, R3, R4, RZ ;  /* 0x0000000403ff7210 */ /* 0x000fe20007f3e0ff */
[----:B------:R-:W-:-:S04]  /*ea20*/  IMAD.MOV.U32 R6, RZ, RZ, R5 ;  /* 0x000000ffff067224 */ /* 0x000fc800078e0005 */
[----:B------:R-:W-:-:S08]  /*ea30*/  IMAD.WIDE.U32.X R6, R11, R9, R6, P1 ;  /* 0x000000090b067225 */ /* 0x000fd000008e0406 */
.L_x_298:
[-CC-:B01----:R-:W-:Y:S01]  /*ea40*/  SHF.R.U64 R24, R6, R10.reuse, R7.reuse ;  /* 0x0000000a06187219 */ /* 0x183fe20000001207 */
[----:B------:R-:W0:Y:S01]  /*ea50*/  LDC.64 R20, c[0x0][0x640] ;  /* 0x00019000ff147b82 */ /* 0x000e220000000a00 */
[----:B--2---:R-:W-:Y:S01]  /*ea60*/  SHF.R.U32.HI R0, RZ, R10, R7 ;  /* 0x0000000aff007219 */ /* 0x004fe20000011607 */
[----:B------:R-:W-:Y:S01]  /*ea70*/  IMAD.MOV.U32 R2, RZ, RZ, R19 ;  /* 0x000000ffff027224 */ /* 0x000fe200078e0013 */
[----:B------:R-:W-:Y:S01]  /*ea80*/  IADD3 R5, P1, RZ, -R24, RZ ;  /* 0x80000018ff057210 */ /* 0x000fe20007f3e0ff */
[----:B------:R-:W-:Y:S01]  /*ea90*/  IMAD.MOV R15, RZ, RZ, -R15 ;  /* 0x000000ffff0f7224 */ /* 0x000fe200078e0a0f */
[----:B------:R-:W-:Y:S01]  /*eaa0*/  ULDC UR6, c[0x0][0x154] ;  /* 0x0000550000067ab9 */ /* 0x000fe20000000800 */
[----:B------:R-:W-:Y:S02]  /*eab0*/  IMAD.MOV.U32 R7, RZ, RZ, 0x1 ;  /* 0x00000001ff077424 */ /* 0x000fe400078e00ff */
[----:B------:R-:W1:Y:S01]  /*eac0*/  LDC R4, c[0x0][0x618] ;  /* 0x00018600ff047b82 */ /* 0x000e620000000800 */
[----:B------:R-:W-:-:S02]  /*ead0*/  IMAD.X R3, RZ, RZ, ~R0, P1 ;  /* 0x000000ffff037224 */ /* 0x000fc400008e0e00 */
[----:B------:R-:W-:Y:S02]  /*eae0*/  IMAD R15, R17, R15, R14 ;  /* 0x0000000f110f7224 */ /* 0x000fe400078e020e */
[-C--:B------:R-:W-:Y:S02]  /*eaf0*/  IMAD R0, R3, R12.reuse, RZ ;  /* 0x0000000c03007224 */ /* 0x080fe400078e02ff */
[----:B------:R-:W-:Y:S01]  /*eb00*/  IMAD.MOV.U32 R3, RZ, RZ, R22 ;  /* 0x000000ffff037224 */ /* 0x000fe200078e0016 */
[----:B------:R-:W2:Y:S01]  /*eb10*/  LDC R6, c[0x0][0x608] ;  /* 0x00018200ff067b82 */ /* 0x000ea20000000800 */
[----:B------:R-:W-:-:S04]  /*eb20*/  IMAD.WIDE.U32 R2, R5, R12, R2 ;  /* 0x0000000c05027225 */ /* 0x000fc800078e0002 */
[----:B------:R-:W-:-:S03]  /*eb30*/  IMAD R5, R5, R13, R0 ;  /* 0x0000000d05057224 */ /* 0x000fc600078e0200 */
[----:B------:R-:W5:Y:S01]  /*eb40*/  LDC R18, c[0x0][0x658] ;  /* 0x00019600ff127b82 */ /* 0x000f620000000800 */
[----:B------:R-:W-:Y:S01]  /*eb50*/  I2FP.F32.U32 R0, R16 ;  /* 0x0000001000007245 */ /* 0x000fe20000201000 */
[----:B------:R-:W-:Y:S01]  /*eb60*/  IMAD.IADD R3, R3, 0x1, R5 ;  /* 0x0000000103037824 */ /* 0x000fe200078e0205 */
[----:B0-----:R-:W-:Y:S01]  /*eb70*/  ISETP.NE.U32.AND P1, PT, R20, RZ, PT ;  /* 0x000000ff1400720c */ /* 0x001fe20003f25070 */
[----:B------:R-:W-:Y:S02]  /*eb80*/  IMAD.MOV.U32 R5, RZ, RZ, -0x1 ;  /* 0xffffffffff057424 */ /* 0x000fe400078e00ff */
[----:B------:R-:W-:Y:S02]  /*eb90*/  FMUL R0, R0, UR6 ;  /* 0x0000000600007c20 */ /* 0x000fe40008400000 */
[----:B------:R-:W0:Y:S01]  /*eba0*/  LDC R13, c[0x0][0x148] ;  /* 0x00005200ff0d7b82 */ /* 0x000e220000000800 */
[----:B-1----:R-:W-:Y:S01]  /*ebb0*/  SHF.R.U64 R10, R2, R4, R3 ;  /* 0x00000004020a7219 */ /* 0x002fe20000001203 */
[----:B------:R1:W0:Y:S01]  /*ebc0*/  F2I.U32.TRUNC.NTZ R12, R0 ;  /* 0x00000000000c7305 */ /* 0x000222000020f000 */
[----:B------:R-:W-:-:S02]  /*ebd0*/  ISETP.NE.AND.EX P1, PT, R21, RZ, PT, P1 ;  /* 0x000000ff1500720c */ /* 0x000fc40003f25310 */
[----:B------:R-:W-:-:S03]  /*ebe0*/  SHF.R.U32.HI R3, RZ, R4, R3 ;  /* 0x00000004ff037219 */ /* 0x000fc60000011603 */
[----:B------:R-:W0:Y:S01]  /*ebf0*/  LDC R14, c[0x0][0x600] ;  /* 0x00018000ff0e7b82 */ /* 0x000e220000000800 */
[-CC-:B--2---:R-:W-:Y:S02]  /*ec00*/  SHF.R.U64 R8, R10, R6.reuse, R3.reuse ;  /* 0x000000060a087219 */ /* 0x184fe40000001203 */
[----:B------:R-:W-:-:S05]  /*ec10*/  SHF.R.U32.HI R3, RZ, R6, R3 ;  /* 0x00000006ff037219 */ /* 0x000fca0000011603 */
[----:B------:R-:W2:Y:S01]  /*ec20*/  LDC R19, c[0x0][0x648] ;  /* 0x00019200ff137b82 */ /* 0x000ea20000000800 */
[-CC-:B-----5:R-:W-:Y:S02]  /*ec30*/  SHF.R.U64 R11, R8, R18.reuse, R3.reuse ;  /* 0x00000012080b7219 */ /* 0x1a0fe40000001203 */
[-C--:B------:R-:W-:Y:S02]  /*ec40*/  SHF.L.U32 R5, R5, R18.reuse, RZ ;  /* 0x0000001205057219 */ /* 0x080fe400000006ff */
[-C--:B------:R-:W-:Y:S01]  /*ec50*/  SHF.R.U32.HI R3, RZ, R18.reuse, R3 ;  /* 0x00000012ff037219 */ /* 0x080fe20000011603 */
[----:B------:R-:W-:Y:S01]  /*ec60*/  IMAD.MOV.U32 R2, RZ, RZ, R11 ;  /* 0x000000ffff027224 */ /* 0x000fe200078e000b */
[----:B------:R-:W-:Y:S01]  /*ec70*/  SHF.L.U32 R40, R7, R18, RZ ;  /* 0x0000001207287219 */ /* 0x000fe200000006ff */
[----:B------:R-:W0:Y:S01]  /*ec80*/  LDC R22, c[0x0][0x638] ;  /* 0x00018e00ff167b82 */ /* 0x000e220000000800 */
[----:B------:R-:W-:-:S07]  /*ec90*/  LOP3.LUT R17, RZ, R5, RZ, 0x33, !PT ;  /* 0x00000005ff117212 */ /* 0x000fce00078e33ff */
[----:B------:R-:W0:Y:S01]  /*eca0*/  LDC R23, c[0x0][0x610] ;  /* 0x00018400ff177b82 */ /* 0x000e220000000800 */
[----:B-1----:R-:W-:Y:S05]  /*ecb0*/  @!P1 BRA `(.L_x_299) ;  /* 0x0000000000289947 */ /* 0x002fea0003800000 */
[----:B------:R-:W1:Y:S02]  /*ecc0*/  LDC R0, c[0x0][0x64c] ;  /* 0x00019300ff007b82 */ /* 0x000e640000000800 */
[----:B-1----:R-:W-:-:S05]  /*ecd0*/  IADD3 R7, P1, R11, R0, RZ ;  /* 0x000000000b077210 */ /* 0x002fca0007f3e0ff */
        /* <DEDUP_REMOVED lines=8> */
.L_x_299:
[----:B--2---:R-:W-:Y:S01]  /*ed60*/  SHF.R.U64 R0, R2, R19, R3 ;  /* 0x0000001302007219 */ /* 0x004fe20000001203 */
[----:B0-----:R-:W-:Y:S01]  /*ed70*/  VIADD R3, R14, 0xffffffff ;  /* 0xffffffff0e037836 */ /* 0x001fe20000000000 */
[----:B------:R-:W-:Y:S01]  /*ed80*/  LOP3.LUT R5, R8, R17, RZ, 0xc0, !PT ;  /* 0x0000001108057212 */ /* 0x000fe200078ec0ff */
[----:B------:R-:W-:Y:S01]  /*ed90*/  IMAD.MOV R12, RZ, RZ, -R12 ;  /* 0x000000ffff0c7224 */ /* 0x000fe200078e0a0c */
[----:B------:R-:W-:Y:S01]  /*eda0*/  R2UR UR22, R24 ;  /* 0x00000000181672ca */ /* 0x000fe200000e0000 */
[----:B------:R-:W-:Y:S01]  /*edb0*/  IMAD.MOV R2, RZ, RZ, -R0 ;  /* 0x000000ffff027224 */ /* 0x000fe200078e0a00 */
[----:B------:R-:W-:Y:S01]  /*edc0*/  LOP3.LUT R3, R10, R3, RZ, 0xc0, !PT ;  /* 0x000000030a037212 */ /* 0x000fe200078ec0ff */
[----:B------:R-:W-:Y:S02]  /*edd0*/  IMAD R40, R40, R0, R5 ;  /* 0x0000000028287224 */ /* 0x000fe400078e0205 */
[----:B------:R-:W-:Y:S02]  /*ede0*/  @P4 IMAD R15, R13, R12, R16 ;  /* 0x0000000c0d0f4224 */ /* 0x000fe400078e0210 */
[----:B------:R-:W-:-:S02]  /*edf0*/  IMAD R0, R2, R22, R11 ;  /* 0x0000001602007224 */ /* 0x000fc400078e020b */
[----:B------:R-:W-:Y:S02]  /*ee00*/  IMAD R40, R40, R23, R15 ;  /* 0x0000001728287224 */ /* 0x000fe400078e020f */
[----:B------:R-:W-:Y:S02]  /*ee10*/  IMAD R3, R0, R14, R3 ;  /* 0x0000000e00037224 */ /* 0x000fe400078e0203 */
[----:B------:R-:W-:-:S03]  /*ee20*/  IMAD.MOV.U32 R0, RZ, RZ, 0x1 ;  /* 0x00000001ff007424 */ /* 0x000fc600078e00ff */
[----:B------:R-:W-:Y:S02]  /*ee30*/  SEL R2, R3, R40, !P4 ;  /* 0x0000002803027207 */ /* 0x000fe40006000000 */
[----:B------:R-:W-:-:S03]  /*ee40*/  SEL R40, R40, R3, !P4 ;  /* 0x0000000328287207 */ /* 0x000fc60006000000 */
[----:B------:R2:W-:Y:S04]  /*ee50*/  STL [R1+0x84], R2 ;  /* 0x0000840201007387 */ /* 0x0005e80000100800 */
.L_x_297:
[----:B------:R0:W-:Y:S01]  /*ee60*/  STL [R1+0x88], R40 ;  /* 0x0000882801007387 */ /* 0x0001e20000100800 */
[----:B------:R-:W-:-:S13]  /*ee70*/  LOP3.LUT P1, RZ, R0, 0xff, RZ, 0xc0, !PT ;  /* 0x000000ff00ff7812 */ /* 0x000fda000782c0ff */
[----:B0-----:R-:W-:Y:S05]  /*ee80*/  @P1 BRA `(.L_x_300) ;  /* 0xffffff2400281947 */ /* 0x001fea000383ffff */
[----:B------:R-:W-:Y:S05]  /*ee90*/  EXIT ;  /* 0x000000000000794d */ /* 0x000fea0003800000 */
.L_x_8:
[----:B------:R-:W2:Y:S01]  /*eea0*/  LDL R22, [R1+0x80] ;  /* 0x0000800001167983 */ /* 0x000ea20000100800 */
[----:B0-----:R-:W-:-:S03]  /*eeb0*/  ULDC.64 UR4, c[0x0][0x650] ;  /* 0x0001940000047ab9 */ /* 0x001fc60000000a00 */
[----:B-1----:R-:W3:Y:S01]  /*eec0*/  LDL R23, [R1+0x7c] ;  /* 0x00007c0001177983 */ /* 0x002ee20000100800 */
[----:B------:R-:W-:Y:S01]  /*eed0*/  PRMT R4, RZ, 0x7610, R4 ;  /* 0x00007610ff047816 */ /* 0x000fe20000000004 */
[----:B------:R-:W-:Y:S02]  /*eee0*/  IMAD.MOV.U32 R5, RZ, RZ, -0x1 ;  /* 0xffffffffff057424 */ /* 0x000fe400078e00ff */
[----:B------:R-:W-:Y:S02]  /*eef0*/  IMAD.MOV.U32 R7, RZ, RZ, -0x1 ;  /* 0xffffffffff077424 */ /* 0x000fe400078e00ff */
[----:B------:R-:W-:Y:S01]  /*ef00*/  IMAD.MOV.U32 R6, RZ, RZ, -0x1 ;  /* 0xffffffffff067424 */ /* 0x000fe200078e00ff */
[----:B--2---:R-:W-:-:S04]  /*ef10*/  ISETP.GE.U32.AND P0, PT, R22, UR4, PT ;  /* 0x0000000416007c0c */ /* 0x004fc8000bf06070 */
[----:B---3--:R-:W-:-:S13]  /*ef20*/  ISETP.GE.U32.AND.EX P0, PT, R23, UR5, PT, P0 ;  /* 0x0000000517007c0c */ /* 0x008fda000bf06100 */
[----:B------:R-:W-:Y:S05]  /*ef30*/  @P0 BRA `(.L_x_301) ;  /* 0x00000004002c0947 */ /* 0x000fea0003800000 */
[----:B------:R-:W0:Y:S01]  /*ef40*/  LDC.64 R14, c[0x0][0x628] ;  /* 0x00018a00ff0e7b82 */ /* 0x000e220000000a00 */
[----:B------:R-:W-:Y:S02]  /*ef50*/  IMAD.MOV.U32 R8, RZ, RZ, R22 ;  /* 0x000000ffff087224 */ /* 0x000fe400078e0016 */
[----:B------:R-:W-:-:S05]  /*ef60*/  IMAD.MOV.U32 R9, RZ, RZ, R23 ;  /* 0x000000ffff097224 */ /* 0x000fca00078e0017 */
[----:B------:R-:W1:Y:S08]  /*ef70*/  LDC R10, c[0x0][0x630] ;  /* 0x00018c00ff0a7b82 */ /* 0x000e700000000800 */
[----:B------:R-:W2:Y:S01]  /*ef80*/  LDC.64 R16, c[0x0][0x620] ;  /* 0x00018800ff107b82 */ /* 0x000ea20000000a00 */
[----:B0-----:R-:W-:-:S04]  /*ef90*/  ISETP.NE.U32.AND P0, PT, R14, RZ, PT ;  /* 0x000000ff0e00720c */ /* 0x001fc80003f05070 */
[----:B------:R-:W-:-:S13]  /*efa0*/  ISETP.NE.AND.EX P0, PT, R15, RZ, PT, P0 ;  /* 0x000000ff0f00720c */ /* 0x000fda0003f05300 */
[----:B-12---:R-:W-:Y:S05]  /*efb0*/  @!P0 BRA `(.L_x_302) ;  /* 0x0000000000288947 */ /* 0x006fea0003800000 */
        /* <DEDUP_REMOVED lines=10> */
.L_x_302:
[----:B------:R-:W0:Y:S01]  /*f060*/  LDC.64 R20, c[0x0][0x640] ;  /* 0x00019000ff147b82 */ /* 0x000e220000000a00 */
[-CC-:B------:R-:W-:Y:S02]  /*f070*/  SHF.R.U64 R14, R8, R10.reuse, R9.reuse ;  /* 0x0000000a080e7219 */ /* 0x180fe40000001209 */
[----:B------:R-:W-:Y:S02]  /*f080*/  SHF.R.U32.HI R4, RZ, R10, R9 ;  /* 0x0000000aff047219 */ /* 0x000fe40000011609 */
[----:B------:R-:W-:-:S03]  /*f090*/  IADD3 R7, P0, RZ, -R14, RZ ;  /* 0x8000000eff077210 */ /* 0x000fc60007f1e0ff */
[----:B------:R-:W1:Y:S02]  /*f0a0*/  LDC R8, c[0x0][0x618] ;  /* 0x00018600ff087b82 */ /* 0x000e640000000800 */
[----:B------:R-:W-:Y:S02]  /*f0b0*/  IMAD.X R5, RZ, RZ, ~R4, P0 ;  /* 0x000000ffff057224 */ /* 0x000fe400000e0e04 */
[----:B------:R-:W-:Y:S02]  /*f0c0*/  IMAD.MOV.U32 R4, RZ, RZ, R22 ;  /* 0x000000ffff047224 */ /* 0x000fe400078e0016 */
[-C--:B------:R-:W-:Y:S02]  /*f0d0*/  IMAD R6, R5, R16.reuse, RZ ;  /* 0x0000001005067224 */ /* 0x080fe400078e02ff */
[----:B------:R-:W2:Y:S01]  /*f0e0*/  LDC R18, c[0x0][0x608] ;  /* 0x00018200ff127b82 */ /* 0x000ea20000000800 */
[----:B------:R-:W-:Y:S02]  /*f0f0*/  IMAD.MOV.U32 R5, RZ, RZ, R23 ;  /* 0x000000ffff057224 */ /* 0x000fe400078e0017 */
[----:B------:R-:W-:-:S05]  /*f100*/  IMAD.WIDE.U32 R4, R7, R16, R4 ;  /* 0x0000001007047225 */ /* 0x000fca00078e0004 */
[----:B------:R-:W3:Y:S01]  /*f110*/  LDC R19, c[0x0][0x658] ;  /* 0x00019600ff137b82 */ /* 0x000ee20000000800 */
[----:B------:R-:W-:Y:S01]  /*f120*/  IMAD R7, R7, R17, R6 ;  /* 0x0000001107077224 */ /* 0x000fe200078e0206 */
[----:B0-----:R-:W-:Y:S01]  /*f130*/  ISETP.NE.U32.AND P0, PT, R20, RZ, PT ;  /* 0x000000ff1400720c */ /* 0x001fe20003f05070 */
[----:B------:R-:W-:Y:S02]  /*f140*/  IMAD.MOV.U32 R6, RZ, RZ, -0x1 ;  /* 0xffffffffff067424 */ /* 0x000fe400078e00ff */
[----:B------:R-:W-:Y:S01]  /*f150*/  IMAD.IADD R5, R5, 0x1, R7 ;  /* 0x0000000105057824 */ /* 0x000fe200078e0207 */
[----:B------:R-:W-:Y:S02]  /*f160*/  ISETP.NE.AND.EX P0, PT, R21, RZ, PT, P0 ;  /* 0x000000ff1500720c */ /* 0x000fe40003f05300 */
[----:B------:R-:W0:Y:S02]  /*f170*/  LDC R17, c[0x0][0x600] ;  /* 0x00018000ff117b82 */ /* 0x000e240000000800 */
[----:B-1----:R-:W-:-:S02]  /*f180*/  SHF.R.U64 R10, R4, R8, R5 ;  /* 0x00000008040a7219 */ /* 0x002fc40000001205 */
[----:B------:R-:W-:-:S04]  /*f190*/  SHF.R.U32.HI R5, RZ, R8, R5 ;  /* 0x00000008ff057219 */ /* 0x000fc80000011605 */
[----:B------:R-:W1:Y:S01]  /*f1a0*/  LDC R22, c[0x0][0x648] ;  /* 0x00019200ff167b82 */ /* 0x000e620000000800 */
[-CC-:B--2---:R-:W-:Y:S02]  /*f1b0*/  SHF.R.U64 R15, R10, R18.reuse, R5.reuse ;  /* 0x000000120a0f7219 */ /* 0x184fe40000001205 */
[----:B------:R-:W-:Y:S01]  /*f1c0*/  SHF.R.U32.HI R4, RZ, R18, R5 ;  /* 0x00000012ff047219 */ /* 0x000fe20000011605 */
[----:B------:R-:W-:-:S04]  /*f1d0*/  IMAD.MOV.U32 R18, RZ, RZ, 0x1 ;  /* 0x00000001ff127424 */ /* 0x000fc800078e00ff */
[----:B------:R-:W2:Y:S01]  /*f1e0*/  LDC R23, c[0x0][0x638] ;  /* 0x00018e00ff177b82 */ /* 0x000ea20000000800 */
[-CC-:B---3--:R-:W-:Y:S02]  /*f1f0*/  SHF.R.U64 R16, R15, R19.reuse, R4.reuse ;  /* 0x000000130f107219 */ /* 0x188fe40000001204 */
[-C--:B------:R-:W-:Y:S02]  /*f200*/  SHF.L.U32 R6, R6, R19.reuse, RZ ;  /* 0x0000001306067219 */ /* 0x080fe400000006ff */
[----:B------:R-:W-:Y:S01]  /*f210*/  SHF.R.U32.HI R5, RZ, R19, R4 ;  /* 0x00000013ff057219 */ /* 0x000fe20000011604 */
[----:B------:R-:W-:Y:S01]  /*f220*/  IMAD.MOV.U32 R4, RZ, RZ, R16 ;  /* 0x000000ffff047224 */ /* 0x000fe200078e0010 */
[----:B------:R-:W-:Y:S01]  /*f230*/  LOP3.LUT R24, RZ, R6, RZ, 0x33, !PT ;  /* 0x00000006ff187212 */ /* 0x000fe200078e33ff */
[----:B------:R-:W3:Y:S01]  /*f240*/  LDC R25, c[0x0][0x610] ;  /* 0x00018400ff197b82 */ /* 0x000ee20000000800 */
[----:B------:R-:W-:Y:S05]  /*f250*/  @!P0 BRA `(.L_x_303) ;  /* 0x0000000000288947 */ /* 0x000fea0003800000 */
        /* <DEDUP_REMOVED lines=10> */
.L_x_303:
[----:B-1----:R-:W-:Y:S01]  /*f300*/  SHF.R.U64 R4, R4, R22, R5 ;  /* 0x0000001604047219 */ /* 0x002fe20000001205 */
[----:B0-----:R-:W-:Y:S01]  /*f310*/  VIADD R7, R17, 0xffffffff ;  /* 0xffffffff11077836 */ /* 0x001fe20000000000 */
[----:B------:R-:W-:Y:S01]  /*f320*/  SHF.L.U32 R18, R18, R19, RZ ;  /* 0x0000001312127219 */ /* 0x000fe200000006ff */
[----:B------:R-:W-:Y:S01]  /*f330*/  @P4 IMAD R0, R11, R12, R2 ;  /* 0x0000000c0b004224 */ /* 0x000fe200078e0202 */
[----:B------:R-:W-:Y:S01]  /*f340*/  LOP3.LUT R3, R15, R24, RZ, 0xc0, !PT ;  /* 0x000000180f037212 */ /* 0x000fe200078ec0ff */
[----:B------:R-:W-:Y:S01]  /*f350*/  IMAD.MOV R5, RZ, RZ, -R4 ;  /* 0x000000ffff057224 */ /* 0x000fe200078e0a04 */
[----:B------:R-:W-:Y:S01]  /*f360*/  LOP3.LUT R7, R10, R7, RZ, 0xc0, !PT ;  /* 0x000000070a077212 */ /* 0x000fe200078ec0ff */
[----:B------:R-:W-:Y:S02]  /*f370*/  IMAD.MOV.U32 R6, RZ, RZ, R14 ;  /* 0x000000ffff067224 */ /* 0x000fe400078e000e */
[----:B------:R-:W-:Y:S02]  /*f380*/  IMAD R3, R18, R4, R3 ;  /* 0x0000000412037224 */ /* 0x000fe400078e0203 */
[----:B--2---:R-:W-:-:S02]  /*f390*/  IMAD R2, R5, R23, R16 ;  /* 0x0000001705027224 */ /* 0x004fc400078e0210 */
[----:B---3--:R-:W-:Y:S02]  /*f3a0*/  IMAD R0, R3, R25, R0 ;  /* 0x0000001903007224 */ /* 0x008fe400078e0200 */
[----:B------:R-:W-:Y:S02]  /*f3b0*/  IMAD R5, R2, R17, R7 ;  /* 0x0000001102057224 */ /* 0x000fe400078e0207 */
[----:B------:R-:W-:-:S03]  /*f3c0*/  IMAD.MOV.U32 R4, RZ, RZ, 0x1 ;  /* 0x00000001ff047424 */ /* 0x000fc600078e00ff */
[----:B------:R-:W-:Y:S02]  /*f3d0*/  SEL R7, R5, R0, !P4 ;  /* 0x0000000005077207 */ /* 0x000fe40006000000 */
[----:B------:R-:W-:-:S07]  /*f3e0*/  SEL R5, R0, R5, !P4 ;  /* 0x0000000500057207 */ /* 0x000fce0006000000 */
.L_x_301:
[----:B------:R-:W-:-:S08]  /*f3f0*/  NOP ;  /* 0x0000000000007918 */ /* 0x000fd00000000000 */
[----:B------:R-:W0:-:S00]  /*f400*/  USETMAXREG.DEALLOC.CTAPOOL 0x28 ;  /* 0x00000028000079c8 */ /* 0x000e0000080e0500 */
[----:B------:R-:W-:-:S13]  /*f410*/  ISETP.NE.AND P0, PT, RZ, UR8, PT ;  /* 0x00000008ff007c0c */ /* 0x000fda000bf05270 */
[----:B------:R-:W-:Y:S05]  /*f420*/  @P0 EXIT ;  /* 0x000000000000094d */ /* 0x000fea0003800000 */
[----:B0-----:R-:W-:Y:S01]  /*f430*/  LOP3.LUT P0, RZ, R4, 0xff, RZ, 0xc0, !PT ;  /* 0x000000ff04ff7812 */ /* 0x001fe2000780c0ff */
[----:B------:R-:W-:Y:S02]  /*f440*/  IMAD.MOV.U32 R0, RZ, RZ, 0x1 ;  /* 0x00000001ff007424 */ /* 0x000fe400078e00ff */
[----:B------:R-:W-:-:S10]  /*f450*/  IMAD.MOV.U32 R9, RZ, RZ, RZ ;  /* 0x000000ffff097224 */ /* 0x000fd400078e00ff */
[----:B------:R-:W-:Y:S05]  /*f460*/  @!P0 BRA `(.L_x_304) ;  /* 0x0000000c005c8947 */ /* 0x000fea0003800000 */
[----:B------:R-:W0:Y:S01]  /*f470*/  S2UR UR12, SR_CgaCtaId ;  /* 0x00000000000c79c3 */ /* 0x000e220000008800 */
[----:B------:R-:W-:Y:S01]  /*f480*/  ULDC UR4, c[0x0][0x28c] ;  /* 0x0000a30000047ab9 */ /* 0x000fe20000000800 */
[----:B------:R-:W-:Y:S01]  /*f490*/  ULDC UR6, c[0x0][0x658] ;  /* 0x0001960000067ab9 */ /* 0x000fe20000000800 */
[----:B------:R-:W-:Y:S01]  /*f4a0*/  UIADD3 UR10, UR4, 0x3f, URZ ;  /* 0x0000003f040a7890 */ /* 0x000fe2000fffe03f */
[----:B------:R-:W-:Y:S01]  /*f4b0*/  BSSY B0, `(.L_x_304) ;  /* 0x00000d2000007945 */ /* 0x000fe20003800000 */
[----:B------:R-:W-:Y:S01]  /*f4c0*/  UMOV UR7, 0xffffffff ;  /* 0xffffffff00077882 */ /* 0x000fe20000000000 */
[----:B------:R-:W-:Y:S01]  /*f4d0*/  ULDC UR5, c[0x0][0x600] ;  /* 0x0001800000057ab9 */ /* 0x000fe20000000800 */
[----:B------:R-:W-:Y:S01]  /*f4e0*/  UMOV UR9, 0x1 ;  /* 0x0000000100097882 */ /* 0x000fe20000000000 */
[----:B------:R-:W-:Y:S01]  /*f4f0*/  USHF.L.U32 UR7, UR7, UR6, URZ ;  /* 0x0000000607077299 */ /* 0x000fe2000800063f */
[----:B------:R-:W-:Y:S01]  /*f500*/  IMAD.MOV.U32 R11, RZ, RZ, 0x1 ;  /* 0x00000001ff0b7424 */ /* 0x000fe200078e00ff */
[----:B------:R-:W-:Y:S01]  /*f510*/  UIADD3 UR4, UR5, -0x1, URZ ;  /* 0xffffffff05047890 */ /* 0x000fe2000fffe03f */
[----:B------:R-:W-:Y:S01]  /*f520*/  IMAD.MOV.U32 R0, RZ, RZ, 0x1 ;  /* 0x00000001ff007424 */ /* 0x000fe200078e00ff */
[----:B------:R-:W-:Y:S01]  /*f530*/  USHF.R.S32.HI UR11, URZ, 0x1f, UR10 ;  /* 0x0000001f3f0b7899 */ /* 0x000fe2000801140a */
[----:B------:R-:W-:Y:S01]  /*f540*/  IMAD.MOV.U32 R9, RZ, RZ, RZ ;  /* 0x000000ffff097224 */ /* 0x000fe200078e00ff */
[----:B------:R-:W-:Y:S01]  /*f550*/  ULDC UR8, c[0x0][0xc] ;  /* 0x0000030000087ab9 */ /* 0x000fe20000000800 */
[----:B------:R-:W-:-:S02]  /*f560*/  USHF.L.U32 UR5, UR9, UR6, URZ ;  /* 0x0000000609057299 */ /* 0x000fc4000800063f */
[----:B------:R-:W-:Y:S01]  /*f570*/  ULEA.HI UR11, UR11, UR10, URZ, 0x6 ;  /* 0x0000000a0b0b7291 */ /* 0x000fe2000f8f303f */
[----:B------:R-:W-:Y:S01]  /*f580*/  ULDC UR9, c[0x0][0x10] ;  /* 0x0000040000097ab9 */ /* 0x000fe20000000800 */
[----:B------:R-:W-:Y:S02]  /*f590*/  ULOP3.LUT UR6, URZ, UR7, URZ, 0x33, !UPT ;  /* 0x000000073f067292 */ /* 0x000fe4000f8e333f */
[----:B------:R-:W-:Y:S01]  /*f5a0*/  UIMAD.WIDE.U32 UR8, UR8, UR9, URZ ;  /* 0x00000009080872a5 */ /* 0x000fe2000f8e003f */
[----:B------:R-:W-:Y:S01]  /*f5b0*/  ULDC UR7, c[0x0][0x14] ;  /* 0x0000050000077ab9 */ /* 0x000fe20000000800 */
[----:B------:R-:W-:Y:S01]  /*f5c0*/  USHF.R.S32.HI UR20, URZ, 0x6, UR11 ;  /* 0x000000063f147899 */ /* 0x000fe2000801140b */
[----:B0-----:R-:W-:Y:S01]  /*f5d0*/  IMAD.U32 R8, RZ, RZ, UR12 ;  /* 0x0000000cff087e24 */ /* 0x001fe2000f8e00ff */
[----:B------:R-:W-:Y:S02]  /*f5e0*/  UIMAD.WIDE.U32 UR24, UR8, UR7, URZ ;  /* 0x00000007081872a5 */ /* 0x000fe4000f8e003f */
[----:B------:R-:W-:-:S02]  /*f5f0*/  UIMAD UR18, UR9, UR7, URZ ;  /* 0x00000007091272a4 */ /* 0x000fc4000f8e023f */
[----:B------:R-:W-:Y:S02]  /*f600*/  ULOP3.LUT UR23, UR13, 0x2, URZ, 0xfc, !UPT ;  /* 0x000000020d177892 */ /* 0x000fe4000f8efc3f */
[----:B------:R-:W-:Y:S02]  /*f610*/  UIADD3 UR18, UR25, UR18, URZ ;  /* 0x0000001219127290 */ /* 0x000fe4000fffe03f */
[----:B------:R-:W-:Y:S01]  /*f620*/  UIADD3 UR28, UR20, 0x1, URZ ;  /* 0x00000001141c7890 */ /* 0x000fe2000fffe03f */
[----:B------:R-:W-:-:S11]  /*f630*/  ULDC.64 UR26, c[0x0][0x198] ;  /* 0x00006600001a7ab9 */ /* 0x000fd60000000a00 */
.L_x_315:
[----:B------:R-:W-:-:S03]  /*f640*/  UMOV UR7, 0xffffffff ;  /* 0xffffffff00077882 */ /* 0x000fc60000000000 */
[----:B------:R-:W-:Y:S05]  /*f650*/  BRA.DIV UR7, `(.L_x_305) ;  /* 0x0000001207907947 */ /* 0x000fea000b800000 */
[----:B------:R-:W-:-:S13]  /*f660*/  ELECT P0, URZ, PT ;  /* 0x00000000003f782f */ /* 0x000fda0003800000 */
.L_x_331:
[----:B------:R-:W0:Y:S01]  /*f670*/  LDC R2, c[0x0][0x28c] ;  /* 0x0000a300ff027b82 */ /* 0x000e220000000800 */
[----:B------:R-:W-:Y:S01]  /*f680*/  BSSY B1, `(.L_x_306) ;  /* 0x000003c000017945 */ /* 0x000fe20003800000 */
[----:B0-----:R-:W-:-:S13]  /*f690*/  ISETP.LT.OR P0, PT, R2, 0x1, !P0 ;  /* 0x000000010200780c */ /* 0x001fda0004701670 */
[----:B------:R-:W-:Y:S05]  /*f6a0*/  @P0 BRA `(.L_x_307) ;  /* 0x0000000000e40947 */ /* 0x000fea0003800000 */
[----:B------:R-:W-:Y:S02]  /*f6b0*/  IMAD R5, R5, 0x2, R8 ;  /* 0x0000000205057824 */ /* 0x000fe400078e0208 */
[----:B------:R-:W-:Y:S02]  /*f6c0*/  IMAD.SHL.U32 R10, R7, 0x80, RZ ;  /* 0x00000080070a7824 */ /* 0x000fe400078e00ff */
[----:B------:R-:W-:Y:S02]  /*f6d0*/  IMAD.MOV.U32 R14, RZ, RZ, RZ ;  /* 0x000000ffff0e7224 */ /* 0x000fe400078e00ff */
[----:B------:R-:W-:Y:S02]  /*f6e0*/  IMAD.U32 R15, RZ, RZ, UR28 ;  /* 0x0000001cff0f7e24 */ /* 0x000fe4000f8e00ff */
[----:B------:R-:W-:Y:S02]  /*f6f0*/  IMAD.MOV.U32 R2, RZ, RZ, R0 ;  /* 0x000000ffff027224 */ /* 0x000fe400078e0000 */
[----:B------:R-:W-:-:S02]  /*f700*/  IMAD.MOV.U32 R3, RZ, RZ, R9 ;  /* 0x000000ffff037224 */ /* 0x000fc400078e0009 */
[----:B------:R-:W-:-:S07]  /*f710*/  IMAD.SHL.U32 R7, R5, 0x80, RZ ;  /* 0x0000008005077824 */ /* 0x000fce00078e00ff */
.L_x_310:
[----:B------:R-:W0:Y:S01]  /*f720*/  S2UR UR7, SR_CgaCtaId ;  /* 0x00000000000779c3 */ /* 0x000e220000008800 */
[----:B------:R-:W1:Y:S01]  /*f730*/  S2R R16, SR_TID.X ;  /* 0x0000000000107919 */ /* 0x000e620000002100 */
[----:B------:R-:W-:Y:S02]  /*f740*/  MOV R5, 0x400 ;  /* 0x0000040000057802 */ /* 0x000fe40000000f00 */
[----:B------:R-:W-:Y:S01]  /*f750*/  SHF.L.U32 R4, R2, 0x1f, RZ ;  /* 0x0000001f02047819 */ /* 0x000fe200000006ff */
[----:B0-----:R-:W-:-:S05]  /*f760*/  IMAD.U32 R8, RZ, RZ, UR7 ;  /* 0x00000007ff087e24 */ /* 0x001fca000f8e00ff */
[----:B------:R-:W-:Y:S02]  /*f770*/  LEA R12, R8, R5, 0x18 ;  /* 0x00000005080c7211 */ /* 0x000fe400078ec0ff */
[----:B-1----:R-:W-:-:S03]  /*f780*/  LOP3.LUT P1, RZ, R16, 0x7f, RZ, 0xc0, !PT ;  /* 0x0000007f10ff7812 */ /* 0x002fc6000782c0ff */
[----:B------:R-:W-:-:S04]  /*f790*/  IMAD R13, R3, 0x8, R12 ;  /* 0x00000008030d7824 */ /* 0x000fc800078e020c */
[----:B------:R-:W0:Y:S06]  /*f7a0*/  SYNCS.PHASECHK.TRANS64.TRYWAIT P0, [R13+URZ+0x48], R4 ;  /* 0x000048040d0075a7 */ /* 0x000e2c000800017f */
[----:B------:R-:W1:Y:S01]  /*f7b0*/  @!P1 LDC R5, c[0x0][0x500] ;  /* 0x00014000ff059b82 */ /* 0x000e620000000800 */
[----:B0-----:R-:W-:Y:S05]  /*f7c0*/  @!P0 BRA `(.L_x_308) ;  /* 0x0000001000548947 */ /* 0x001fea0003800000 */
.L_x_332:
[----:B------:R-:W-:Y:S01]  /*f7d0*/  UPRMT UR7, UR23, 0x9910, URZ ;  /* 0x0000991017077896 */ /* 0x000fe2000800003f */
[----:B-1----:R1:W-:Y:S03]  /*f7e0*/  @!P1 SYNCS.ARRIVE.TRANS64 RZ, [R13+URZ], R5 ;  /* 0x000000050dff99a7 */ /* 0x0023e6000800003f */
[----:B------:R-:W-:-:S06]  /*f7f0*/  UISETP.NE.AND UP0, UPT, UR7, 0x2, UPT ;  /* 0x000000020700788c */ /* 0x000fcc000bf05270 */
[----:B------:R-:W-:-:S13]  /*f800*/  PLOP3.LUT P0, PT, PT, PT, UP0, 0x80, 0x0 ;  /* 0x000000000000781c */ /* 0x000fda0003f0f008 */
[----:B-1----:R-:W-:Y:S05]  /*f810*/  @P0 BRA `(.L_x_309) ;  /* 0x0000000000040947 */ /* 0x002fea0003800000 */
[----:B------:R-:W-:Y:S01]  /*f820*/  BPT.TRAP 0x1 ;  /* 0x000000040000795c */ /* 0x000fe20000300000 */
.L_x_309:
[----:B0-----:R-:W-:Y:S01]  /*f830*/  IMAD R4, R3, 0x2, R8 ;  /* 0x0000000203047824 */ /* 0x001fe200078e0208 */
[----:B------:R-:W-:Y:S01]  /*f840*/  R2UR UR9, R13 ;  /* 0x000000000d0972ca */ /* 0x000fe200000e0000 */
[----:B------:R-:W-:Y:S01]  /*f850*/  VIADD R15, R15, 0xffffffff ;  /* 0xffffffff0f0f7836 */ /* 0x000fe20000000000 */
[----:B------:R-:W-:Y:S01]  /*f860*/  UIADD3 UR14, UP0, UR26, 0xf0, URZ ;  /* 0x000000f01a0e7890 */ /* 0x000fe2000ff1e03f */
[--C-:B------:R-:W-:Y:S01]  /*f870*/  IMAD.U32 R4, R4, 0x2000, R12.reuse ;  /* 0x0000200004047824 */ /* 0x100fe200078e000c */
[----:B------:R-:W-:Y:S01]  /*f880*/  R2UR UR11, R7 ;  /* 0x00000000070b72ca */ /* 0x000fe200000e0000 */
[C---:B------:R-:W-:Y:S01]  /*f890*/  IMAD R12, R3.reuse, 0x2000, R12 ;  /* 0x00002000030c7824 */ /* 0x040fe200078e020c */
[----:B------:R-:W-:Y:S01]  /*f8a0*/  R2UR UR10, R14 ;  /* 0x000000000e0a72ca */ /* 0x000fe200000e0000 */
[----:B------:R-:W-:Y:S01]  /*f8b0*/  UIADD3 UR30, UP1, UR26, 0x1f0, URZ ;  /* 0x000001f01a1e7890 */ /* 0x000fe2000ff3e03f */
[----:B------:R-:W-:Y:S01]  /*f8c0*/  R2UR UR7, R4 ;  /* 0x00000000040772ca */ /* 0x000fe200000e0000 */
[----:B------:R-:W-:Y:S01]  /*f8d0*/  UIADD3.X UR15, URZ, UR27, URZ, UP0, !UPT ;  /* 0x0000001b3f0f7290 */ /* 0x000fe200087fe43f */
[----:B------:R-:W-:Y:S01]  /*f8e0*/  R2UR UR8, R12 ;  /* 0x000000000c0872ca */ /* 0x000fe200000e0000 */
[----:B------:R-:W-:Y:S01]  /*f8f0*/  VIADD R3, R3, 0x1 ;  /* 0x0000000103037836 */ /* 0x000fe20000000000 */
[----:B------:R-:W-:Y:S01]  /*f900*/  R2UR UR12, R6 ;  /* 0x00000000060c72ca */ /* 0x000fe200000e0000 */
[----:B------:R-:W-:Y:S01]  /*f910*/  UIADD3.X UR31, URZ, UR27, URZ, UP1, !UPT ;  /* 0x0000001b3f1f7290 */ /* 0x000fe20008ffe43f */
[----:B------:R-:W-:Y:S01]  /*f920*/  R2UR UR21, R10 ;  /* 0x000000000a1572ca */ /* 0x000fe200000e0000 */
[----:B------:R-:W-:Y:S01]  /*f930*/  UMOV UR22, 0x30000 ;  /* 0x0003000000167882 */ /* 0x000fe20000000000 */
[----:B------:R-:W-:Y:S01]  /*f940*/  ISETP.GT.AND P1, PT, R15, 0x1, PT ;  /* 0x000000010f00780c */ /* 0x000fe20003f24270 */
[----:B------:R-:W-:Y:S01]  /*f950*/  UMOV UR16, 0x0 ;  /* 0x0000000000107882 */ /* 0x000fe20000000000 */
[----:B------:R-:W-:Y:S01]  /*f960*/  UMOV UR17, 0x10000000 ;  /* 0x1000000000117882 */ /* 0x000fe20000000000 */
[----:B------:R-:W-:Y:S01]  /*f970*/  ISETP.NE.AND P0, PT, R3, 0x9, PT ;  /* 0x000000090300780c */ /* 0x000fe20003f05270 */
[----:B------:R-:W-:Y:S01]  /*f980*/  VIADD R14, R14, 0x40 ;  /* 0x000000400e0e7836 */ /* 0x000fe20000000000 */
[----:B------:R-:W-:-:S02]  /*f990*/  UIADD3 UR7, UR7, 0x180, URZ ;  /* 0x0000018007077890 */ /* 0x000fc4000fffe03f */
[----:B------:R-:W-:Y:S01]  /*f9a0*/  UIADD3 UR19, UR8, 0x24180, URZ ;  /* 0x0002418008137890 */ /* 0x000fe2000fffe03f */
[----:B------:R-:W-:Y:S02]  /*f9b0*/  SEL R5, RZ, 0x1, P0 ;  /* 0x00000001ff057807 */ /* 0x000fe40000000000 */
[----:B------:R-:W-:Y:S02]  /*f9c0*/  SEL R3, R3, RZ, P0 ;  /* 0x000000ff03037207 */ /* 0x000fe40000000000 */
[----:B------:R-:W-:Y:S01]  /*f9d0*/  UMOV UR8, UR7 ;  /* 0x0000000700087c82 */ /* 0x000fe20008000000 */
[----:B------:R-:W-:Y:S01]  /*f9e0*/  LOP3.LUT R2, R2, R5, RZ, 0x3c, !PT ;  /* 0x0000000502027212 */ /* 0x000fe200078e3cff */
[----:B------:R0:W-:Y:S02]  /*f9f0*/  UTMALDG.3D.MULTICAST [UR8], [UR14], UR22, desc[UR16] ;  /* 0x000010080e0073b4 */ /* 0x0001e40008011816 */
[----:B0-----:R-:W-:Y:S01]  /*fa00*/  UMOV UR8, UR19 ;  /* 0x0000001300087c82 */ /* 0x001fe20008000000 */
[----:B------:R-:W-:-:S02]  /*fa10*/  UMOV UR11, UR21 ;  /* 0x00000015000b7c82 */ /* 0x000fc40008000000 */
[----:B------:R0:W-:Y:S02]  /*fa20*/  UTMALDG.3D [UR8], [UR30], desc[UR16] ;  /* 0x000010081e0075b4 */ /* 0x0001e40008011000 */
[----:B0-----:R-:W-:Y:S05]  /*fa30*/  @P1 BRA `(.L_x_310) ;  /* 0xfffffffc00381947 */ /* 0x001fea000383ffff */
.L_x_307:
[----:B------:R-:W-:Y:S05]  /*fa40*/  BSYNC B1 ;  /* 0x0000000000017941 */ /* 0x000fea0003800000 */
.L_x_306:
[----:B------:R-:W2:Y:S01]  /*fa50*/  LDL.LU R17, [R1+0x7c] ;  /* 0x00007c0001117983 */ /* 0x000ea20000300800 */
[----:B------:R-:W-:Y:S01]  /*fa60*/  LOP3.LUT P1, RZ, R11, 0xff, RZ, 0xc0, !PT ;  /* 0x000000ff0bff7812 */ /* 0x000fe2000782c0ff */
[----:B------:R-:W-:Y:S01]  /*fa70*/  VIADD R4, R9, UR20 ;  /* 0x0000001409047c36 */ /* 0x000fe20008000000 */
[----:B------:R-:W-:Y:S01]  /*fa80*/  ULDC.64 UR8, c[0x0][0x650] ;  /* 0x0001940000087ab9 */ /* 0x000fe20000000a00 */
[----:B------:R-:W3:Y:S01]  /*fa90*/  LDL.LU R16, [R1+0x80] ;  /* 0x0000800001107983 */ /* 0x000ee20000300800 */
[----:B------:R-:W-:Y:S01]  /*faa0*/  IMAD.U32 R6, RZ, RZ, UR20 ;  /* 0x00000014ff067e24 */ /* 0x000fe2000f8e00ff */
[----:B------:R-:W-:Y:S01]  /*fab0*/  UISETP.GE.U32.AND UP0, UPT, UR20, 0x9, UPT ;  /* 0x000000091400788c */ /* 0x000fe2000bf06070 */
[----:B------:R-:W-:Y:S01]  /*fac0*/  ISETP.GT.U32.AND P0, PT, R4, 0x8, PT ;  /* 0x000000080400780c */ /* 0x000fe20003f04070 */
[----:B------:R-:W-:Y:S01]  /*fad0*/  BSSY B1, `(.L_x_311) ;  /* 0x000006d000017945 */ /* 0x000fe20003800000 */
[----:B------:R-:W-:Y:S01]  /*fae0*/  IMAD.MOV.U32 R7, RZ, RZ, -0x1 ;  /* 0xffffffffff077424 */ /* 0x000fe200078e00ff */
[----:B------:R-:W-:-:S02]  /*faf0*/  PRMT R11, RZ, 0x7610, R11 ;  /* 0x00007610ff0b7816 */ /* 0x000fc4000000000b */
[----:B------:R-:W-:Y:S01]  /*fb00*/  ISETP.LT.U32.AND P0, PT, R6, 0x9, P0 ;  /* 0x000000090600780c */ /* 0x000fe20000701070 */
[----:B------:R-:W-:Y:S01]  /*fb10*/  IMAD.MOV.U32 R6, RZ, RZ, -0x1 ;  /* 0xffffffffff067424 */ /* 0x000fe200078e00ff */
[----:B------:R-:W0:Y:S01]  /*fb20*/  @P1 S2R R8, SR_CgaCtaId ;  /* 0x0000000000081919 */ /* 0x000e220000008800 */
[----:B------:R-:W-:Y:S02]  /*fb30*/  @P1 MOV R3, 0x400 ;  /* 0x0000040000031802 */ /* 0x000fe40000000f00 */
[----:B------:R-:W-:Y:S02]  /*fb40*/  PLOP3.LUT P2, PT, PT, PT, UP0, 0x80, 0x0 ;  /* 0x000000000000781c */ /* 0x000fe40003f4f008 */
[----:B0-----:R-:W-:Y:S01]  /*fb50*/  @P1 LEA R5, R8, R3, 0x18 ;  /* 0x0000000308051211 */ /* 0x001fe200078ec0ff */
[----:B------:R-:W-:-:S03]  /*fb60*/  IMAD.WIDE.U32 R2, R4, 0x38e38e39, RZ ;  /* 0x38e38e3904027825 */ /* 0x000fc600078e00ff */
[----:B------:R0:W-:Y:S01]  /*fb70*/  @P1 SYNCS.ARRIVE.TRANS64.A1T0 RZ, [R5+URZ+0xa8], RZ ;  /* 0x0000a8ff05ff19a7 */ /* 0x0001e2000810003f */
[----:B------:R-:W-:Y:S02]  /*fb80*/  PRMT R2, RZ, 0x7610, R2 ;  /* 0x00007610ff027816 */ /* 0x000fe40000000002 */
[----:B0-----:R-:W-:Y:S02]  /*fb90*/  SHF.R.U32.HI R5, RZ, 0x1, R3 ;  /* 0x00000001ff057819 */ /* 0x001fe40000011603 */
[----:B------:R-:W-:-:S03]  /*fba0*/  SEL R3, RZ, 0x1, !P0 ;  /* 0x00000001ff037807 */ /* 0x000fc60004000000 */
[----:B------:R-:W-:Y:S01]  /*fbb0*/  IMAD R9, R5, -0x9, R4 ;  /* 0xfffffff705097824 */ /* 0x000fe200078e0204 */
[----:B------:R-:W-:-:S04]  /*fbc0*/  LOP3.LUT R0, R0, R3, RZ, 0x3c, !PT ;  /* 0x0000000300007212 */ /* 0x000fc800078e3cff */
[----:B------:R-:W-:Y:S01]  /*fbd0*/  @P2 LOP3.LUT R0, R0, 0x1, R5, 0x78, !PT ;  /* 0x0000000100002812 */ /* 0x000fe200078e7805 */
[----:B------:R-:W-:Y:S01]  /*fbe0*/  IMAD.MOV.U32 R5, RZ, RZ, -0x1 ;  /* 0xffffffffff057424 */ /* 0x000fe200078e00ff */
[----:B---3--:R-:W-:-:S04]  /*fbf0*/  IADD3 R16, P1, R16, UR24, RZ ;  /* 0x0000001810107c10 */ /* 0x008fc8000ff3e0ff */
[----:B--2---:R-:W-:Y:S01]  /*fc00*/  IADD3.X R17, R17, UR18, RZ, P1, !PT ;  /* 0x0000001211117c10 */ /* 0x004fe20008ffe4ff */
[----:B------:R0:W-:Y:S01]  /*fc10*/  STL [R1+0x80], R16 ;  /* 0x0000801001007387 */ /* 0x0001e20000100800 */
[----:B------:R-:W-:-:S03]  /*fc20*/  ISETP.GE.U32.AND P0, PT, R16, UR8, PT ;  /* 0x0000000810007c0c */ /* 0x000fc6000bf06070 */
[----:B------:R0:W-:Y:S01]  /*fc30*/  STL [R1+0x7c], R17 ;  /* 0x00007c1101007387 */ /* 0x0001e20000100800 */
[----:B------:R-:W-:-:S13]  /*fc40*/  ISETP.GE.U32.AND.EX P0, PT, R17, UR9, PT, P0 ;  /* 0x0000000911007c0c */ /* 0x000fda000bf06100 */
[----:B0-----:R-:W-:Y:S05]  /*fc50*/  @P0 BRA `(.L_x_312) ;  /* 0x0000000400500947 */ /* 0x001fea0003800000 */
[----:B------:R-:W-:Y:S01]  /*fc60*/  ULDC.64 UR8, c[0x0][0x628] ;  /* 0x00018a0000087ab9 */ /* 0x000fe20000000a00 */
[----:B------:R-:W0:Y:S01]  /*fc70*/  S2R R12, SR_CTAID.X ;  /* 0x00000000000c7919 */ /* 0x000e220000002500 */
[----:B------:R-:W-:Y:S01]  /*fc80*/  ISETP.NE.U32.AND P0, PT, RZ, UR8, PT ;  /* 0x00000008ff007c0c */ /* 0x000fe2000bf05070 */
[----:B------:R-:W-:Y:S01]  /*fc90*/  ULDC UR10, c[0x0][0x630] ;  /* 0x00018c00000a7ab9 */ /* 0x000fe20000000800 */
[----:B------:R-:W-:Y:S01]  /*fca0*/  IMAD.MOV.U32 R2, RZ, RZ, R16 ;  /* 0x000000ffff027224 */ /* 0x000fe200078e0010 */
[----:B------:R-:W1:Y:S01]  /*fcb0*/  S2R R10, SR_CTAID.Y ;  /* 0x00000000000a7919 */ /* 0x000e620000002600 */
[----:B------:R-:W-:Y:S01]  /*fcc0*/  ISETP.NE.AND.EX P0, PT, RZ, UR9, PT, P0 ;  /* 0x00000009ff007c0c */ /* 0x000fe2000bf05300 */
[----:B------:R-:W-:-:S12]  /*fcd0*/  IMAD.MOV.U32 R3, RZ, RZ, R17 ;  /* 0x000000ffff037224 */ /* 0x000fd800078e0011 */
[----:B------:R-:W-:Y:S05]  /*fce0*/  @!P0 BRA `(.L_x_313) ;  /* 0x0000000000288947 */ /* 0x000fea0003800000 */
[----:B------:R-:W-:Y:S02]  /*fcf0*/  ULDC UR7, c[0x0][0x634] ;  /* 0x00018d0000077ab9 */ /* 0x000fe40000000800 */
[----:B------:R-:W-:-:S05]  /*fd00*/  IADD3 R7, P0, R16, UR7, RZ ;  /* 0x0000000710077c10 */ /* 0x000fca000ff1e0ff */
[----:B------:R-:W-:-:S04]  /*fd10*/  IMAD.X R13, RZ, RZ, R17, P0 ;  /* 0x000000ffff0d7224 */ /* 0x000fc800000e0611 */
[----:B------:R-:W-:-:S04]  /*fd20*/  IMAD.WIDE.U32 R4, R13, UR8, RZ ;  /* 0x000000080d047c25 */ /* 0x000fc8000f8e00ff */
[----:B------:R-:W-:-:S04]  /*fd30*/  IMAD.WIDE.U32 R4, P0, R7, UR9, R4 ;  /* 0x0000000907047c25 */ /* 0x000fc8000f800004 */
[----:B------:R-:W-:-:S04]  /*fd40*/  IMAD.WIDE.U32 R6, R7, UR8, RZ ;  /* 0x0000000807067c25 */ /* 0x000fc8000f8e00ff */
[----:B------:R-:W-:Y:S01]  /*fd50*/  IMAD.X R3, RZ, RZ, RZ, P0 ;  /* 0x000000ffff037224 */ /* 0x000fe200000e06ff */
[----:B------:R-:W-:Y:S01]  /*fd60*/  IADD3 RZ, P0, R7, R4, RZ ;  /* 0x0000000407ff7210 */ /* 0x000fe20007f1e0ff */
[----:B------:R-:W-:-:S04]  /*fd70*/  IMAD.MOV.U32 R2, RZ, RZ, R5 ;  /* 0x000000ffff027224 */ /* 0x000fc800078e0005 */
[----:B------:R-:W-:-:S08]  /*fd80*/  IMAD.WIDE.U32.X R2, R13, UR9, R2, P0 ;  /* 0x000000090d027c25 */ /* 0x000fd000080e0402 */
.L_x_313:
[--C-:B------:R-:W-:Y:S01]  /*fd90*/  SHF.R.U64 R6, R2, UR10, R3.reuse ;  /* 0x0000000a02067c19 */ /* 0x100fe20008001203 */
[----:B------:R-:W-:Y:S01]  /*fda0*/  ULDC.64 UR8, c[0x0][0x620] ;  /* 0x0001880000087ab9 */ /* 0x000fe20000000a00 */
[----:B------:R-:W-:Y:S01]  /*fdb0*/  SHF.R.U32.HI R2, RZ, UR10, R3 ;  /* 0x0000000aff027c19 */ /* 0x000fe20008011603 */
[----:B------:R-:W-:Y:S01]  /*fdc0*/  IMAD.MOV.U32 R3, RZ, RZ, R17 ;  /* 0x000000ffff037224 */ /* 0x000fe200078e0011 */
[----:B------:R-:W-:Y:S01]  /*fdd0*/  IADD3 R5, P0, RZ, -R6, RZ ;  /* 0x80000006ff057210 */ /* 0x000fe20007f1e0ff */
[----:B------:R-:W-:Y:S01]  /*fde0*/  ULDC UR7, c[0x0][0x150] ;  /* 0x0000540000077ab9 */ /* 0x000fe20000000800 */
[----:B0-----:R-:W-:Y:S01]  /*fdf0*/  I2FP.F32.U32 R7, R12 ;  /* 0x0000000c00077245 */ /* 0x001fe20000201000 */
[----:B------:R-:W0:Y:S01]  /*fe00*/  LDC R19, c[0x0][0x144] ;  /* 0x00005100ff137b82 */ /* 0x000e220000000800 */
[----:B------:R-:W-:Y:S01]  /*fe10*/  ULDC.64 UR10, c[0x0][0x640] ;  /* 0x00019000000a7ab9 */ /* 0x000fe20000000a00 */
[----:B------:R-:W-:Y:S01]  /*fe20*/  IMAD.X R2, RZ, RZ, ~R2, P0 ;  /* 0x000000ffff027224 */ /* 0x000fe200000e0e02 */
[----:B------:R-:W-:-:S03]  /*fe30*/  ISETP.NE.U32.AND P0, PT, RZ, UR10, PT ;  /* 0x0000000aff007c0c */ /* 0x000fc6000bf05070 */
[----:B------:R-:W-:Y:S01]  /*fe40*/  IMAD R4, R2, UR8, RZ ;  /* 0x0000000802047c24 */ /* 0x000fe2000f8e02ff */
[----:B------:R-:W-:Y:S01]  /*fe50*/  ISETP.NE.AND.EX P0, PT, RZ, UR11, PT, P0 ;  /* 0x0000000bff007c0c */ /* 0x000fe2000bf05300 */
[----:B------:R-:W-:Y:S01]  /*fe60*/  IMAD.MOV.U32 R2, RZ, RZ, R16 ;  /* 0x000000ffff027224 */ /* 0x000fe200078e0010 */
[----:B------:R-:W2:Y:S03]  /*fe70*/  LDC R13, c[0x0][0x148] ;  /* 0x00005200ff0d7b82 */ /* 0x000ea60000000800 */
[----:B------:R-:W-:Y:S01]  /*fe80*/  IMAD.WIDE.U32 R2, R5, UR8, R2 ;  /* 0x0000000805027c25 */ /* 0x000fe2000f8e0002 */
[----:B------:R-:W-:-:S03]  /*fe90*/  ULDC UR8, c[0x0][0x154] ;  /* 0x0000550000087ab9 */ /* 0x000fc60000000800 */
[----:B------:R-:W-:Y:S02]  /*fea0*/  IMAD R5, R5, UR9, R4 ;  /* 0x0000000905057c24 */ /* 0x000fe4000f8e0204 */
[----:B------:R-:W-:Y:S01]  /*feb0*/  FMUL R4, R7, UR7 ;  /* 0x0000000707047c20 */ /* 0x000fe20008400000 */
[----:B------:R-:W-:Y:S01]  /*fec0*/  ULDC UR7, c[0x0][0x618] ;  /* 0x0001860000077ab9 */ /* 0x000fe20000000800 */
[----:B------:R-:W-:Y:S01]  /*fed0*/  ULDC UR9, c[0x0][0x608] ;  /* 0x0001820000097ab9 */ /* 0x000fe20000000800 */
[----:B------:R-:W-:-:S03]  /*fee0*/  IMAD.IADD R3, R3, 0x1, R5 ;  /* 0x0000000103037824 */ /* 0x000fc600078e0205 */
[----:B------:R-:W3:Y:S02]  /*fef0*/  F2I.U32.TRUNC.NTZ R4, R4 ;  /* 0x0000000400047305 */ /* 0x000ee4000020f000 */
[----:B------:R-:W-:Y:S02]  /*ff00*/  SHF.R.U64 R7, R2, UR7, R3 ;  /* 0x0000000702077c19 */ /* 0x000fe40008001203 */
[----:B-1----:R-:W-:-:S05]  /*ff10*/  I2FP.F32.U32 R2, R10 ;  /* 0x0000000a00027245 */ /* 0x002fca0000201000 */
[----:B------:R-:W-:Y:S01]  /*ff20*/  FMUL R5, R2, UR8 ;  /* 0x0000000802057c20 */ /* 0x000fe20008400000 */
[----:B------:R-:W-:Y:S01]  /*ff30*/  SHF.R.U32.HI R2, RZ, UR7, R3 ;  /* 0x00000007ff027c19 */ /* 0x000fe20008011603 */
[----:B------:R-:W-:Y:S02]  /*ff40*/  ULDC UR7, c[0x0][0x658] ;  /* 0x0001960000077ab9 */ /* 0x000fe40000000800 */
[----:B------:R1:W4:Y:S01]  /*ff50*/  F2I.U32.TRUNC.NTZ R16, R5 ;  /* 0x0000000500107305 */ /* 0x000322000020f000 */
[----:B------:R-:W-:Y:S01]  /*ff60*/  SHF.R.U64 R15, R7, UR9, R2 ;  /* 0x00000009070f7c19 */ /* 0x000fe20008001202 */
[----:B---3--:R-:W-:Y:S01]  /*ff70*/  IMAD.MOV R4, RZ, RZ, -R4 ;  /* 0x000000ffff047224 */ /* 0x008fe200078e0a04 */
[----:B------:R-:W-:-:S03]  /*ff80*/  SHF.R.U32.HI R2, RZ, UR9, R2 ;  /* 0x00000009ff027c19 */ /* 0x000fc60008011602 */
[----:B0-----:R-:W-:Y:S01]  /*ff90*/  IMAD R12, R19, R4, R12 ;  /* 0x00000004130c7224 */ /* 0x001fe200078e020c */
[--C-:B------:R-:W-:Y:S02]  /*ffa0*/  SHF.R.U64 R14, R15, UR7, R2.reuse ;  /* 0x000000070f0e7c19 */ /* 0x100fe40008001202 */
[----:B------:R-:W-:-:S03]  /*ffb0*/  SHF.R.U32.HI R17, RZ, UR7, R2 ;  /* 0x00000007ff117c19 */ /* 0x000fc60008011602 */
[----:B------:R-:W-:Y:S02]  /*ffc0*/  IMAD.MOV.U32 R2, RZ, RZ, R14 ;  /* 0x000000ffff027224 */ /* 0x000fe400078e000e */
[----:B------:R-:W-:Y:S01]  /*ffd0*/  IMAD.MOV.U32 R3, RZ, RZ, R17 ;  /* 0x000000ffff037224 */ /* 0x000fe200078e0011 */
[----:B-12-4-:R-:W-:Y:S06]  /*ffe0*/  @!P0 BRA `(.L_x_314) ;  /* 0x0000000000288947 */ /* 0x016fec0003800000 */
[----:B------:R-:W-:Y:S02]  /*fff0*/  ULDC UR7, c[0x0][0x64c] ;  /* 0x0001930000077ab9 */ /* 0x000fe40000000800 */
[----:B------:R-:W-:-:S05]  /*10000*/  IADD3 R3, P0, R14, UR7, RZ ;  /* 0x000000070e037c10 */ /* 0x000fca000ff1e0ff */
[----:B------:R-:W-:-:S04]  /*10010*/  IMAD.X R17, RZ, RZ, R17, P0 ;  /* 0x000000ffff117224 */ /* 0x000fc800000e0611 */
[----:B------:R-:W-:-:S04]  /*10020*/  IMAD.WIDE.U32 R4, R17, UR10, RZ ;  /* 0x0000000a11047c25 */ /* 0x000fc8000f8e00ff */
[----:B------:R-:W-:-:S04]  /*10030*/  IMAD.WIDE.U32 R4, P0, R3, UR11, R4 ;  /* 0x0000000b03047c25 */ /* 0x000fc8000f800004 */
[----:B------:R-:W-:-:S04]  /*10040*/  IMAD.WIDE.U32 R2, R3, UR10, RZ ;  /* 0x0000000a03027c25 */ /* 0x000fc8000f8e00ff */
[----:B------:R-:W-:Y:S01]  /*10050*/  IMAD.MOV.U32 R2, RZ, RZ, R5 ;  /* 0x000000ffff027224 */ /* 0x000fe200078e0005 */
[----:B------:R-:W-:Y:S01]  /*10060*/  IADD3 RZ, P1, R3, R4, RZ ;  /* 0x0000000403ff7210 */ /* 0x000fe20007f3e0ff */
[----:B------:R-:W-:-:S04]  /*10070*/  IMAD.X R3, RZ, RZ, RZ, P0 ;  /* 0x000000ffff037224 */ /* 0x000fc800000e06ff */
[----:B------:R-:W-:-:S08]  /*10080*/  IMAD.WIDE.U32.X R2, R17, UR11, R2, P1 ;  /* 0x0000000b11027c25 */ /* 0x000fd000088e0402 */
.L_x_314:
[----:B------:R-:W-:Y:S01]  /*10090*/  ULDC UR7, c[0x0][0x648] ;  /* 0x0001920000077ab9 */ /* 0x000fe20000000800 */
[----:B------:R-:W-:Y:S01]  /*100a0*/  LOP3.LUT R15, R15, UR6, RZ, 0xc0, !PT ;  /* 0x000000060f0f7c12 */ /* 0x000fe2000f8ec0ff */
[----:B------:R-:W-:Y:S01]  /*100b0*/  IMAD.MOV R16, RZ, RZ, -R16 ;  /* 0x000000ffff107224 */ /* 0x000fe200078e0a10 */
[----:B------:R-:W-:Y:S01]  /*100c0*/  SHF.R.U64 R2, R2, UR7, R3 ;  /* 0x0000000702027c19 */ /* 0x000fe20008001203 */
[----:B------:R-:W-:Y:S01]  /*100d0*/  ULDC UR7, c[0x0][0x638] ;  /* 0x00018e0000077ab9 */ /* 0x000fe20000000800 */
[----:B------:R-:W-:Y:S01]  /*100e0*/  LOP3.LUT R7, R7, UR4, RZ, 0xc0, !PT ;  /* 0x0000000407077c12 */ /* 0x000fe2000f8ec0ff */
[----:B------:R-:W-:Y:S01]  /*100f0*/  @P4 IMAD R12, R13, R16, R10 ;  /* 0x000000100d0c4224 */ /* 0x000fe200078e020a */
[----:B------:R-:W-:Y:S01]  /*10100*/  ULDC UR8, c[0x0][0x610] ;  /* 0x0001840000087ab9 */ /* 0x000fe20000000800 */
[----:B------:R-:W-:Y:S02]  /*10110*/  IMAD.MOV R3, RZ, RZ, -R2 ;  /* 0x000000ffff037224 */ /* 0x000fe400078e0a02 */
[----:B------:R-:W-:-:S02]  /*10120*/  IMAD R5, R2, UR5, R15 ;  /* 0x0000000502057c24 */ /* 0x000fc4000f8e020f */
[----:B------:R-:W-:Y:S01]  /*10130*/  IMAD R14, R3, UR7, R14 ;  /* 0x00000007030e7c24 */ /* 0x000fe2000f8e020e */
[----:B------:R-:W-:Y:S01]  /*10140*/  ULDC UR7, c[0x0][0x600] ;  /* 0x0001800000077ab9 */ /* 0x000fe20000000800 */
[----:B------:R-:W-:Y:S02]  /*10150*/  IMAD R5, R5, UR8, R12 ;  /* 0x0000000805057c24 */ /* 0x000fe4000f8e020c */
[----:B------:R-:W-:Y:S02]  /*10160*/  IMAD R14, R14, UR7, R7 ;  /* 0x000000070e0e7c24 */ /* 0x000fe4000f8e0207 */
[----:B------:R-:W-:-:S03]  /*10170*/  IMAD.MOV.U32 R2, RZ, RZ, 0x1 ;  /* 0x00000001ff027424 */ /* 0x000fc600078e00ff */
[----:B------:R-:W-:Y:S02]  /*10180*/  SEL R7, R14, R5, !P4 ;  /* 0x000000050e077207 */ /* 0x000fe40006000000 */
[----:B------:R-:W-:-:S07]  /*10190*/  SEL R5, R5, R14, !P4 ;  /* 0x0000000e05057207 */ /* 0x000fce0006000000 */
.L_x_312:
[----:B------:R-:W-:Y:S05]  /*101a0*/  BSYNC B1 ;  /* 0x0000000000017941 */ /* 0x000fea0003800000 */
.L_x_311:
[----:B------:R-:W-:-:S13]  /*101b0*/  LOP3.LUT P0, RZ, R2, 0xff, RZ, 0xc0, !PT ;  /* 0x000000ff02ff7812 */ /* 0x000fda000780c0ff */
[----:B------:R-:W-:Y:S05]  /*101c0*/  @P0 BRA `(.L_x_315) ;  /* 0xfffffff4001c0947 */ /* 0x000fea000383ffff */
[----:B------:R-:W-:Y:S05]  /*101d0*/  BSYNC B0 ;  /* 0x0000000000007941 */ /* 0x000fea0003800000 */
.L_x_304:
[----:B------:R-:W-:-:S03]  /*101e0*/  UMOV UR7, 0xffffffff ;  /* 0xffffffff00077882 */ /* 0x000fc60000000000 */
[----:B------:R-:W-:Y:S05]  /*101f0*/  BRA.DIV UR7, `(.L_x_316) ;  /* 0x0000000607dc7947 */ /* 0x000fea000b800000 */
[----:B------:R-:W-:-:S13]  /*10200*/  ELECT P0, URZ, PT ;  /* 0x00000000003f782f */ /* 0x000fda0003800000 */
.L_x_335:
[----:B------:R-:W-:Y:S04]  /*10210*/  BSSY B0, `(.L_x_317) ;  /* 0x0000059000007945 */ /* 0x000fe80003800000 */
[----:B------:R-:W-:Y:S05]  /*10220*/  @!P0 BRA `(.L_x_318) ;  /* 0x00000004005c8947 */ /* 0x000fea0003800000 */
[----:B------:R-:W-:-:S04]  /*10230*/  ULOP3.LUT UR7, UR13, 0x2, URZ, 0xfc, !UPT ;  /* 0x000000020d077892 */ /* 0x000fc8000f8efc3f */
[----:B------:R-:W-:-:S06]  /*10240*/  UISETP.NE.AND UP0, UPT, UR7, 0x3, UPT ;  /* 0x000000030700788c */ /* 0x000fcc000bf05270 */
[----:B------:R-:W-:-:S13]  /*10250*/  PLOP3.LUT P0, PT, PT, PT, UP0, 0x80, 0x0 ;  /* 0x000000000000781c */ /* 0x000fda0003f0f008 */
[----:B------:R-:W-:Y:S05]  /*10260*/  @!P0 BRA `(.L_x_319) ;  /* 0x0000000000048947 */ /* 0x000fea0003800000 */
[----:B------:R-:W-:Y:S01]  /*10270*/  BPT.TRAP 0x1 ;  /* 0x000000040000795c */ /* 0x000fe20000300000 */
.L_x_319:
[----:B------:R-:W0:Y:S01]  /*10280*/  S2R R3, SR_CgaCtaId ;  /* 0x0000000000037919 */ /* 0x000e220000008800 */
[----:B------:R-:W-:Y:S02]  /*10290*/  MOV R2, 0x400 ;  /* 0x0000040000027802 */ /* 0x000fe40000000f00 */
[----:B------:R-:W-:Y:S02]  /*102a0*/  SHF.L.U32 R4, R0, 0x1f, RZ ;  /* 0x0000001f00047819 */ /* 0x000fe400000006ff */
[----:B0-----:R-:W-:-:S05]  /*102b0*/  LEA R2, R3, R2, 0x18 ;  /* 0x0000000203027211 */ /* 0x001fca00078ec0ff */
[----:B------:R-:W-:-:S04]  /*102c0*/  VIADD R2, R2, 0x48 ;  /* 0x0000004802027836 */ /* 0x000fc80000000000 */
[C---:B------:R-:W-:Y:S02]  /*102d0*/  IMAD R7, R9.reuse, 0x8, R2 ;  /* 0x0000000809077824 */ /* 0x040fe400078e0202 */
[----:B------:R-:W-:Y:S02]  /*102e0*/  VIADD R9, R9, 0x1 ;  /* 0x0000000109097836 */ /* 0x000fe40000000000 */
[----:B------:R-:W0:Y:S03]  /*102f0*/  SYNCS.PHASECHK.TRANS64.TRYWAIT P0, [R7+URZ], R4 ;  /* 0x00000004070075a7 */ /* 0x000e26000800017f */
[----:B------:R-:W-:-:S04]  /*10300*/  ISETP.NE.AND P1, PT, R9, 0x9, PT ;  /* 0x000000090900780c */ /* 0x000fc80003f25270 */
[----:B------:R-:W-:Y:S02]  /*10310*/  SEL R3, RZ, 0x1, P1 ;  /* 0x00000001ff037807 */ /* 0x000fe40000800000 */
[----:B------:R-:W-:Y:S02]  /*10320*/  SEL R9, R9, RZ, P1 ;  /* 0x000000ff09097207 */ /* 0x000fe40000800000 */
[----:B------:R-:W-:-:S03]  /*10330*/  LOP3.LUT R6, R0, R3, RZ, 0x3c, !PT ;  /* 0x0000000300067212 */ /* 0x000fc600078e3cff */
[----:B------:R-:W-:Y:S01]  /*10340*/  IMAD R8, R9, 0x8, R2 ;  /* 0x0000000809087824 */ /* 0x000fe200078e0202 */
[----:B------:R-:W-:Y:S01]  /*10350*/  SHF.L.U32 R5, R6, 0x1f, RZ ;  /* 0x0000001f06057819 */ /* 0x000fe200000006ff */
[----:B0-----:R-:W-:Y:S06]  /*10360*/  @!P0 BRA `(.L_x_320) ;  /* 0x0000000400a08947 */ /* 0x001fec0003800000 */
.L_x_336:
[----:B------:R-:W1:Y:S01]  /*10370*/  SYNCS.PHASECHK.TRANS64.TRYWAIT P0, [R8+URZ], R5 ;  /* 0x00000005080075a7 */ /* 0x000e62000800017f */
[----:B------:R-:W-:-:S05]  /*10380*/  VIADD R0, R9, 0x1 ;  /* 0x0000000109007836 */ /* 0x000fca0000000000 */
[----:B------:R-:W-:-:S04]  /*10390*/  ISETP.NE.AND P1, PT, R0, 0x9, PT ;  /* 0x000000090000780c */ /* 0x000fc80003f25270 */
[----:B------:R-:W-:Y:S02]  /*103a0*/  SEL R3, RZ, 0x1, P1 ;  /* 0x00000001ff037807 */ /* 0x000fe40000800000 */
[----:B0-----:R-:W-:Y:S02]  /*103b0*/  SEL R7, R0, RZ, P1 ;  /* 0x000000ff00077207 */ /* 0x001fe40000800000 */
[----:B------:R-:W-:-:S03]  /*103c0*/  LOP3.LUT R6, R6, R3, RZ, 0x3c, !PT ;  /* 0x0000000306067212 */ /* 0x000fc600078e3cff */
[----:B------:R-:W-:Y:S01]  /*103d0*/  IMAD R9, R7, 0x8, R2 ;  /* 0x0000000807097824 */ /* 0x000fe200078e0202 */
[----:B------:R-:W-:Y:S01]  /*103e0*/  SHF.L.U32 R4, R6, 0x1f, RZ ;  /* 0x0000001f06047819 */ /* 0x000fe200000006ff */
[----:B-1----:R-:W-:Y:S06]  /*103f0*/  @!P0 BRA `(.L_x_321) ;  /* 0x0000000400908947 */ /* 0x002fec0003800000 */
.L_x_337:
[----:B------:R-:W1:Y:S01]  /*10400*/  SYNCS.PHASECHK.TRANS64.TRYWAIT P0, [R9+URZ], R4 ;  /* 0x00000004090075a7 */ /* 0x000e62000800017f */
[----:B------:R-:W-:-:S05]  /*10410*/  VIADD R0, R7, 0x1 ;  /* 0x0000000107007836 */ /* 0x000fca0000000000 */
[----:B------:R-:W-:-:S04]  /*10420*/  ISETP.NE.AND P1, PT, R0, 0x9, PT ;  /* 0x000000090000780c */ /* 0x000fc80003f25270 */
[----:B------:R-:W-:Y:S02]  /*10430*/  SEL R3, RZ, 0x1, P1 ;  /* 0x00000001ff037807 */ /* 0x000fe40000800000 */
[----:B------:R-:W-:Y:S02]  /*10440*/  SEL R7, R0, RZ, P1 ;  /* 0x000000ff00077207 */ /* 0x000fe40000800000 */
[----:B------:R-:W-:-:S03]  /*10450*/  LOP3.LUT R6, R6, R3, RZ, 0x3c, !PT ;  /* 0x0000000306067212 */ /* 0x000fc600078e3cff */
[----:B0-----:R-:W-:Y:S01]  /*10460*/  IMAD R8, R7, 0x8, R2 ;  /* 0x0000000807087824 */ /* 0x001fe200078e0202 */
[----:B------:R-:W-:Y:S01]  /*10470*/  SHF.L.U32 R5, R6, 0x1f, RZ ;  /* 0x0000001f06057819 */ /* 0x000fe200000006ff */
[----:B-1----:R-:W-:Y:S06]  /*10480*/  @!P0 BRA `(.L_x_322) ;  /* 0x0000000400808947 */ /* 0x002fec0003800000 */
.L_x_338:
        /* <DEDUP_REMOVED lines=9> */
.L_x_339:
        /* <DEDUP_REMOVED lines=9> */
.L_x_340:
        /* <DEDUP_REMOVED lines=9> */
.L_x_341:
[----:B------:R-:W1:Y:S01]  /*10640*/  SYNCS.PHASECHK.TRANS64.TRYWAIT P0, [R9+URZ], R4 ;  /* 0x00000004090075a7 */ /* 0x000e62000800017f */
[----:B------:R-:W-:-:S05]  /*10650*/  VIADD R0, R7, 0x1 ;  /* 0x0000000107007836 */ /* 0x000fca0000000000 */
[----:B------:R-:W-:-:S04]  /*10660*/  ISETP.NE.AND P1, PT, R0, 0x9, PT ;  /* 0x000000090000780c */ /* 0x000fc80003f25270 */
[----:B------:R-:W-:Y:S02]  /*10670*/  SEL R3, RZ, 0x1, P1 ;  /* 0x00000001ff037807 */ /* 0x000fe40000800000 */
[----:B------:R-:W-:Y:S02]  /*10680*/  SEL R7, R0, RZ, P1 ;  /* 0x000000ff00077207 */ /* 0x000fe40000800000 */
[----:B------:R-:W-:-:S03]  /*10690*/  LOP3.LUT R11, R6, R3, RZ, 0x3c, !PT ;  /* 0x00000003060b7212 */ /* 0x000fc600078e3cff */
[----:B------:R-:W-:Y:S01]  /*106a0*/  IMAD R6, R7, 0x8, R2 ;  /* 0x0000000807067824 */ /* 0x000fe200078e0202 */
[----:B0-----:R-:W-:Y:S01]  /*106b0*/  SHF.L.U32 R5, R11, 0x1f, RZ ;  /* 0x0000001f0b057819 */ /* 0x001fe200000006ff */
[----:B-1----:R-:W-:Y:S06]  /*106c0*/  @!P0 BRA `(.L_x_326) ;  /* 0x0000000400408947 */ /* 0x002fec0003800000 */
.L_x_342:
[----:B------:R-:W1:Y:S01]  /*106d0*/  SYNCS.PHASECHK.TRANS64.TRYWAIT P0, [R6+URZ], R5 ;  /* 0x00000005060075a7 */ /* 0x000e62000800017f */
[----:B------:R-:W-:-:S05]  /*106e0*/  VIADD R0, R7, 0x1 ;  /* 0x0000000107007836 */ /* 0x000fca0000000000 */
[----:B------:R-:W-:-:S04]  /*106f0*/  ISETP.NE.AND P1, PT, R0, 0x9, PT ;  /* 0x000000090000780c */ /* 0x000fc80003f25270 */
[----:B0-----:R-:W-:Y:S02]  /*10700*/  SEL R4, RZ, 0x1, P1 ;  /* 0x00000001ff047807 */ /* 0x001fe40000800000 */
[----:B------:R-:W-:Y:S02]  /*10710*/  SEL R3, R0, RZ, P1 ;  /* 0x000000ff00037207 */ /* 0x000fe40000800000 */
[----:B------:R-:W-:Y:S01]  /*10720*/  LOP3.LUT R0, R11, R4, RZ, 0x3c, !PT ;  /* 0x000000040b007212 */ /* 0x000fe200078e3cff */
[----:B-1----:R-:W-:Y:S06]  /*10730*/  @!P0 BRA `(.L_x_327) ;  /* 0x0000000400388947 */ /* 0x002fec0003800000 */
.L_x_343:
[----:B------:R-:W-:Y:S01]  /*10740*/  IMAD R3, R3, 0x8, R2 ;  /* 0x0000000803037824 */ /* 0x000fe200078e0202 */
[----:B------:R-:W-:-:S07]  /*10750*/  SHF.L.U32 R0, R0, 0x1f, RZ ;  /* 0x0000001f00007819 */ /* 0x000fce00000006ff */
.L_x_328:
[----:B-1----:R1:W2:Y:S02]  /*10760*/  SYNCS.PHASECHK.TRANS64.TRYWAIT P0, [R3+URZ], R0 ;  /* 0x00000000030075a7 */ /* 0x0022a4000800017f */
[----:B--2---:R-:W-:Y:S05]  /*10770*/  @!P0 NANOSLEEP.SYNCS 0x989680 ;  /* 0x009896800000895d */ /* 0x004fea0003900000 */
[----:B------:R-:W2:Y:S02]  /*10780*/  @!P0 SYNCS.PHASECHK.TRANS64 P0, [R3+URZ], R0 ;  /* 0x00000000030085a7 */ /* 0x000ea4000800007f */
[----:B--2---:R-:W-:Y:S05]  /*10790*/  @!P0 BRA `(.L_x_328) ;  /* 0xfffffffc00f08947 */ /* 0x004fea000383ffff */
.L_x_318:
[----:B------:R-:W-:Y:S05]  /*107a0*/  BSYNC B0 ;  /* 0x0000000000007941 */ /* 0x000fea0003800000 */
.L_x_317:
[----:B------:R-:W-:Y:S05]  /*107b0*/  EXIT ;  /* 0x000000000000794d */ /* 0x000fea0003800000 */
.L_x_22:
[----:B-1----:R-:W-:-:S04]  /*107c0*/  IMAD.U32 R3, RZ, RZ, UR6 ;  /* 0x00000006ff037e24 */ /* 0x002fc8000f8e00ff */
[----:B------:R1:W2:Y:S03]  /*107d0*/  SYNCS.PHASECHK.TRANS64.TRYWAIT P1, [R3+URZ], R0 ;  /* 0x00000000030075a7 */ /* 0x0002a6000802017f */
[----:B--2---:R-:W-:Y:S05]  /*107e0*/  @!P1 NANOSLEEP.SYNCS 0x989680 ;  /* 0x009896800000995d */ /* 0x004fea0003900000 */
[----:B------:R-:W2:Y:S02]  /*107f0*/  @!P1 SYNCS.PHASECHK.TRANS64 P1, [R3+URZ], R0 ;  /* 0x00000000030095a7 */ /* 0x000ea4000802007f */
[----:B--2---:R-:W-:Y:S05]  /*10800*/  @!P1 BRA `(.L_x_22) ;  /* 0xfffffffc00ec9947 */ /* 0x004fea000383ffff */
[----:B------:R-:W-:Y:S05]  /*10810*/  BRA `(.L_x_21) ;  /* 0xffffff1400947947 */ /* 0x000fea000383ffff */
.L_x_28:
[----:B-----5:R1:W-:Y:S02]  /*10820*/  STL [R1+0x8c], R0 ;  /* 0x00008c0001007387 */ /* 0x0203e40000100800 */
[----:B-1----:R-:W-:-:S04]  /*10830*/  IMAD.U32 R0, RZ, RZ, UR16 ;  /* 0x00000010ff007e24 */ /* 0x002fc8000f8e00ff */
[----:B------:R1:W2:Y:S03]  /*10840*/  SYNCS.PHASECHK.TRANS64.TRYWAIT P1, [R0+URZ], R229 ;  /* 0x000000e5000075a7 */ /* 0x0002a6000802017f */
[----:B--2---:R-:W-:Y:S05]  /*10850*/  @!P1 NANOSLEEP.SYNCS 0x989680 ;  /* 0x009896800000995d */ /* 0x004fea0003900000 */
[----:B------:R1:W2:Y:S02]  /*10860*/  @!P1 SYNCS.PHASECHK.TRANS64 P1, [R0+URZ], R229 ;  /* 0x000000e5000095a7 */ /* 0x0002a4000802007f */
[----:B-1----:R1:W5:Y:S02]  /*10870*/  LDL.LU R0, [R1+0x8c] ;  /* 0x00008c0001007983 */ /* 0x0023640000300800 */
[----:B-12---:R-:W-:Y:S05]  /*10880*/  @!P1 BRA `(.L_x_28) ;  /* 0xfffffffc00e49947 */ /* 0x006fea000383ffff */
[----:B------:R-:W-:Y:S05]  /*10890*/  BRA `(.L_x_27) ;  /* 0xffffff2800287947 */ /* 0x000fea000383ffff */
.L_x_305:
[----:B------:R-:W-:Y:S01]  /*108a0*/  BSSY B1, `(.L_x_329) ;  /* 0x0000006000017945 */ /* 0x000fe20003800000 */
[----:B------:R-:W-:-:S07]  /*108b0*/  IMAD.MOV.U32 R2, RZ, RZ, -0x1 ;  /* 0xffffffffff027424 */ /* 0x000fce00078e00ff */
[----:B------:R-:W-:Y:S05]  /*108c0*/  WARPSYNC.COLLECTIVE R2, `(.L_x_330) ;  /* 0x00000000020c7348 */ /* 0x000fea0003c00000 */
[----:B------:R-:W-:Y:S02]  /*108d0*/  ELECT P0, UR62, PT ;  /* 0x00000000003e782f */ /* 0x000fe40003800000 */
[----:B------:R-:W-:Y:S01]  /*108e0*/  MOV R2, UR62 ;  /* 0x0000003e00027c02 */ /* 0x000fe20008000f00 */
[----:B------:R-:W-:Y:S10]  /*108f0*/  ENDCOLLECTIVE ;  /* 0x000000000000791b */ /* 0x000ff40003800000 */
.L_x_330:
[----:B------:R-:W-:Y:S05]  /*10900*/  BSYNC B1 ;  /* 0x0000000000017941 */ /* 0x000fea0003800000 */
.L_x_329:
[----:B------:R-:W-:Y:S05]  /*10910*/  BRA `(.L_x_331) ;  /* 0xffffffec00547947 */ /* 0x000fea000383ffff */
.L_x_308:
[----:B0-----:R0:W2:Y:S02]  /*10920*/  SYNCS.PHASECHK.TRANS64.TRYWAIT P0, [R13+URZ+0x48], R4 ;  /* 0x000048040d0075a7 */ /* 0x0010a4000800017f */
[----:B--2---:R-:W-:Y:S05]  /*10930*/  @!P0 NANOSLEEP.SYNCS 0x989680 ;  /* 0x009896800000895d */ /* 0x004fea0003900000 */
[----:B------:R-:W2:Y:S02]  /*10940*/  @!P0 SYNCS.PHASECHK.TRANS64 P0, [R13+URZ+0x48], R4 ;  /* 0x000048040d0085a7 */ /* 0x000ea4000800007f */
[----:B--2---:R-:W-:Y:S05]  /*10950*/  @!P0 BRA `(.L_x_308) ;  /* 0xfffffffc00f08947 */ /* 0x004fea000383ffff */
[----:B------:R-:W-:Y:S05]  /*10960*/  BRA `(.L_x_332) ;  /* 0xffffffec00987947 */ /* 0x000fea000383ffff */
.L_x_316:
[----:B------:R-:W-:Y:S01]  /*10970*/  BSSY B0, `(.L_x_333) ;  /* 0x0000006000007945 */ /* 0x000fe20003800000 */
[----:B------:R-:W-:-:S07]  /*10980*/  IMAD.MOV.U32 R2, RZ, RZ, -0x1 ;  /* 0xffffffffff027424 */ /* 0x000fce00078e00ff */
[----:B------:R-:W-:Y:S05]  /*10990*/  WARPSYNC.COLLECTIVE R2, `(.L_x_334) ;  /* 0x00000000020c7348 */ /* 0x000fea0003c00000 */
[----:B------:R-:W-:Y:S02]  /*109a0*/  ELECT P0, UR62, PT ;  /* 0x00000000003e782f */ /* 0x000fe40003800000 */
[----:B------:R-:W-:Y:S01]  /*109b0*/  MOV R2, UR62 ;  /* 0x0000003e00027c02 */ /* 0x000fe20008000f00 */
[----:B------:R-:W-:Y:S10]  /*109c0*/  ENDCOLLECTIVE ;  /* 0x000000000000791b */ /* 0x000ff40003800000 */
.L_x_334:
[----:B------:R-:W-:Y:S05]  /*109d0*/  BSYNC B0 ;  /* 0x0000000000007941 */ /* 0x000fea0003800000 */
.L_x_333:
[----:B------:R-:W-:Y:S05]  /*109e0*/  BRA `(.L_x_335) ;  /* 0xfffffff800087947 */ /* 0x000fea000383ffff */
.L_x_320:
[----:B0-----:R0:W1:Y:S02]  /*109f0*/  SYNCS.PHASECHK.TRANS64.TRYWAIT P0, [R7+URZ], R4 ;  /* 0x00000004070075a7 */ /* 0x001064000800017f */
[----:B-1----:R-:W-:Y:S05]  /*10a00*/  @!P0 NANOSLEEP.SYNCS 0x989680 ;  /* 0x009896800000895d */ /* 0x002fea0003900000 */
[----:B------:R-:W1:Y:S02]  /*10a10*/  @!P0 SYNCS.PHASECHK.TRANS64 P0, [R7+URZ], R4 ;  /* 0x00000004070085a7 */ /* 0x000e64000800007f */
[----:B-1----:R-:W-:Y:S05]  /*10a20*/  @!P0 BRA `(.L_x_320) ;  /* 0xfffffffc00f08947 */ /* 0x002fea000383ffff */
[----:B------:R-:W-:Y:S05]  /*10a30*/  BRA `(.L_x_336) ;  /* 0xfffffff8004c7947 */ /* 0x000fea000383ffff */
.L_x_321:
[----:B0-----:R0:W1:Y:S02]  /*10a40*/  SYNCS.PHASECHK.TRANS64.TRYWAIT P0, [R8+URZ], R5 ;  /* 0x00000005080075a7 */ /* 0x001064000800017f */
[----:B-1----:R-:W-:Y:S05]  /*10a50*/  @!P0 NANOSLEEP.SYNCS 0x989680 ;  /* 0x009896800000895d */ /* 0x002fea0003900000 */
[----:B------:R-:W1:Y:S02]  /*10a60*/  @!P0 SYNCS.PHASECHK.TRANS64 P0, [R8+URZ], R5 ;  /* 0x00000005080085a7 */ /* 0x000e64000800007f */
[----:B-1----:R-:W-:Y:S05]  /*10a70*/  @!P0 BRA `(.L_x_321) ;  /* 0xfffffffc00f08947 */ /* 0x002fea000383ffff */
[----:B------:R-:W-:Y:S05]  /*10a80*/  BRA `(.L_x_337) ;  /* 0xfffffff8005c7947 */ /* 0x000fea000383ffff */
.L_x_322:
[----:B0-----:R0:W1:Y:S02]  /*10a90*/  SYNCS.PHASECHK.TRANS64.TRYWAIT P0, [R9+URZ], R4 ;  /* 0x00000004090075a7 */ /* 0x001064000800017f */
[----:B-1----:R-:W-:Y:S05]  /*10aa0*/  @!P0 NANOSLEEP.SYNCS 0x989680 ;  /* 0x009896800000895d */ /* 0x002fea0003900000 */
[----:B------:R-:W1:Y:S02]  /*10ab0*/  @!P0 SYNCS.PHASECHK.TRANS64 P0, [R9+URZ], R4 ;  /* 0x00000004090085a7 */ /* 0x000e64000800007f */
[----:B-1----:R-:W-:Y:S05]  /*10ac0*/  @!P0 BRA `(.L_x_322) ;  /* 0xfffffffc00f08947 */ /* 0x002fea000383ffff */
[----:B------:R-:W-:Y:S05]  /*10ad0*/  BRA `(.L_x_338) ;  /* 0xfffffff8006c7947 */ /* 0x000fea000383ffff */
.L_x_323:
[----:B0-----:R0:W1:Y:S02]  /*10ae0*/  SYNCS.PHASECHK.TRANS64.TRYWAIT P0, [R8+URZ], R5 ;  /* 0x00000005080075a7 */ /* 0x001064000800017f */
[----:B-1----:R-:W-:Y:S05]  /*10af0*/  @!P0 NANOSLEEP.SYNCS 0x989680 ;  /* 0x009896800000895d */ /* 0x002fea0003900000 */
[----:B------:R-:W1:Y:S02]  /*10b00*/  @!P0 SYNCS.PHASECHK.TRANS64 P0, [R8+URZ], R5 ;  /* 0x00000005080085a7 */ /* 0x000e64000800007f */
[----:B-1----:R-:W-:Y:S05]  /*10b10*/  @!P0 BRA `(.L_x_323) ;  /* 0xfffffffc00f08947 */ /* 0x002fea000383ffff */
[----:B------:R-:W-:Y:S05]  /*10b20*/  BRA `(.L_x_339) ;  /* 0xfffffff8007c7947 */ /* 0x000fea000383ffff */
.L_x_324:
[----:B0-----:R0:W1:Y:S02]  /*10b30*/  SYNCS.PHASECHK.TRANS64.TRYWAIT P0, [R9+URZ], R4 ;  /* 0x00000004090075a7 */ /* 0x001064000800017f */
[----:B-1----:R-:W-:Y:S05]  /*10b40*/  @!P0 NANOSLEEP.SYNCS 0x989680 ;  /* 0x009896800000895d */ /* 0x002fea0003900000 */
[----:B------:R-:W1:Y:S02]  /*10b50*/  @!P0 SYNCS.PHASECHK.TRANS64 P0, [R9+URZ], R4 ;  /* 0x00000004090085a7 */ /* 0x000e64000800007f */
[----:B-1----:R-:W-:Y:S05]  /*10b60*/  @!P0 BRA `(.L_x_324) ;  /* 0xfffffffc00f08947 */ /* 0x002fea000383ffff */
[----:B------:R-:W-:Y:S05]  /*10b70*/  BRA `(.L_x_340) ;  /* 0xfffffff8008c7947 */ /* 0x000fea000383ffff */
.L_x_325:
[----:B0-----:R0:W1:Y:S02]  /*10b80*/  SYNCS.PHASECHK.TRANS64.TRYWAIT P0, [R8+URZ], R5 ;  /* 0x00000005080075a7 */ /* 0x001064000800017f */
[----:B-1----:R-:W-:Y:S05]  /*10b90*/  @!P0 NANOSLEEP.SYNCS 0x989680 ;  /* 0x009896800000895d */ /* 0x002fea0003900000 */
[----:B------:R-:W1:Y:S02]  /*10ba0*/  @!P0 SYNCS.PHASECHK.TRANS64 P0, [R8+URZ], R5 ;  /* 0x00000005080085a7 */ /* 0x000e64000800007f */
[----:B-1----:R-:W-:Y:S05]  /*10bb0*/  @!P0 BRA `(.L_x_325) ;  /* 0xfffffffc00f08947 */ /* 0x002fea000383ffff */
[----:B------:R-:W-:Y:S05]  /*10bc0*/  BRA `(.L_x_341) ;  /* 0xfffffff8009c7947 */ /* 0x000fea000383ffff */
.L_x_326:
[----:B0-----:R0:W1:Y:S02]  /*10bd0*/  SYNCS.PHASECHK.TRANS64.TRYWAIT P0, [R9+URZ], R4 ;  /* 0x00000004090075a7 */ /* 0x001064000800017f */
[----:B-1----:R-:W-:Y:S05]  /*10be0*/  @!P0 NANOSLEEP.SYNCS 0x989680 ;  /* 0x009896800000895d */ /* 0x002fea0003900000 */
[----:B------:R-:W1:Y:S02]  /*10bf0*/  @!P0 SYNCS.PHASECHK.TRANS64 P0, [R9+URZ], R4 ;  /* 0x00000004090085a7 */ /* 0x000e64000800007f */
[----:B-1----:R-:W-:Y:S05]  /*10c00*/  @!P0 BRA `(.L_x_326) ;  /* 0xfffffffc00f08947 */ /* 0x002fea000383ffff */
[----:B------:R-:W-:Y:S05]  /*10c10*/  BRA `(.L_x_342) ;  /* 0xfffffff800ac7947 */ /* 0x000fea000383ffff */
.L_x_327:
[----:B0-----:R0:W1:Y:S02]  /*10c20*/  SYNCS.PHASECHK.TRANS64.TRYWAIT P0, [R6+URZ], R5 ;  /* 0x00000005060075a7 */ /* 0x001064000800017f */
[----:B-1----:R-:W-:Y:S05]  /*10c30*/  @!P0 NANOSLEEP.SYNCS 0x989680 ;  /* 0x009896800000895d */ /* 0x002fea0003900000 */
[----:B------:R-:W1:Y:S02]  /*10c40*/  @!P0 SYNCS.PHASECHK.TRANS64 P0, [R6+URZ], R5 ;  /* 0x00000005060085a7 */ /* 0x000e64000800007f */
[----:B-1----:R-:W-:Y:S05]  /*10c50*/  @!P0 BRA `(.L_x_327) ;  /* 0xfffffffc00f08947 */ /* 0x002fea000383ffff */
[----:B------:R-:W-:Y:S05]  /*10c60*/  BRA `(.L_x_343) ;  /* 0xfffffff800b47947 */ /* 0x000fea000383ffff */
.L_x_344:
[----:B------:R-:W-:-:S00]  /*10c70*/  BRA `(.L_x_344) ;  /* 0xfffffffc00fc7947 */ /* 0x000fc0000383ffff */
[----:B------:R-:W-:-:S00]  /*10c80*/  NOP ;  /* 0x0000000000007918 */ /* 0x000fc00000000000 */
[----:B------:R-:W-:-:S00]  /*10c90*/  NOP ;  /* 0x0000000000007918 */ /* 0x000fc00000000000 */
[----:B------:R-:W-:-:S00]  /*10ca0*/  NOP ;  /* 0x0000000000007918 */ /* 0x000fc00000000000 */
[----:B------:R-:W-:-:S00]  /*10cb0*/  NOP ;  /* 0x0000000000007918 */ /* 0x000fc00000000000 */
[----:B------:R-:W-:-:S00]  /*10cc0*/  NOP ;  /* 0x0000000000007918 */ /* 0x000fc00000000000 */
[----:B------:R-:W-:-:S00]  /*10cd0*/  NOP ;  /* 0x0000000000007918 */ /* 0x000fc00000000000 */
[----:B------:R-:W-:-:S00]  /*10ce0*/  NOP ;  /* 0x0000000000007918 */ /* 0x000fc00000000000 */
[----:B------:R-:W-:-:S00]  /*10cf0*/  NOP ;  /* 0x0000000000007918 */ /* 0x000fc00000000000 */
.L_x_345:


//--------------------- .nv.shared._ZN7cutlass13device_kernelINS_4gemm6kernel13GemmUniversalIN4cute5tupleIJiiiiEEENS1_10collective13CollectiveMmaINS1_37MainloopSm90TmaGmmaWarpSpecializedFP8ILi9ENS5_IJNS4_1CILi1EEENSA_ILi2EEESB_EEENS1_35KernelTmaWarpSpecializedCooperativeEEENS5_IJNSA_ILi256EEENSA_ILi128EEENSA_ILi64EEEEEENS_12float_e5m2_tENS5_IJlSB_lEEESK_SL_NS4_8TiledMMAINS4_8MMA_AtomIJNS4_4SM904GMMA31MMA_64x128x32_F32E5M2E5M2_SS_TNILNSP_7ScaleInE1ELSR_1EEEEEENS4_6LayoutINS5_IJSC_SB_SB_EEENS5_IJSB_NSA_ILi0EEESW_EEEEENS5_IJNS4_10UnderscoreESZ_SZ_EEEEENS4_23SM90_TMA_LOAD_MULTICASTENS4_14ComposedLayoutINS4_7SwizzleILi2ELi4ELi3EEENS4_18smem_ptr_flag_bitsILi8EEENSU_INS5_IJNSA_ILi8EEESI_EEENS5_IJSI_SB_EEEEEEEvNS4_8identityENS4_13SM90_TMA_LOADES1C_vS1D_EENS_8epilogue10collective6detail29Sm90TmaWarpSpecializedAdapterINS1H_15DefaultEpilogueISK_SL_SL_NS1G_6thread17LinearCombinationISK_Li1EffLNS1L_9ScaleType4KindE0ELNS_15FloatRoundStyleE2ESK_EENS1_15EpilogueDefaultEEEEEvvEEEEvNT_6ParamsE --------------------------
	.section	.nv.shared._ZN7cutlass13device_kernelINS_4gemm6kernel13GemmUniversalIN4cute5tupleIJiiiiEEENS1_10collective13CollectiveMmaINS1_37MainloopSm90TmaGmmaWarpSpecializedFP8ILi9ENS5_IJNS4_1CILi1EEENSA_ILi2EEESB_EEENS1_35KernelTmaWarpSpecializedCooperativeEEENS5_IJNSA_ILi256EEENSA_ILi128EEENSA_ILi64EEEEEENS_12float_e5m2_tENS5_IJlSB_lEEESK_SL_NS4_8TiledMMAINS4_8MMA_AtomIJNS4_4SM904GMMA31MMA_64x128x32_F32E5M2E5M2_SS_TNILNSP_7ScaleInE1ELSR_1EEEEEENS4_6LayoutINS5_IJSC_SB_SB_EEENS5_IJSB_NSA_ILi0EEESW_EEEEENS5_IJNS4_10UnderscoreESZ_SZ_EEEEENS4_23SM90_TMA_LOAD_MULTICASTENS4_14ComposedLayoutINS4_7SwizzleILi2ELi4ELi3EEENS4_18smem_ptr_flag_bitsILi8EEENSU_INS5_IJNSA_ILi8EEESI_EEENS5_IJSI_SB_EEEEEEEvNS4_8identityENS4_13SM90_TMA_LOADES1C_vS1D_EENS_8epilogue10collective6detail29Sm90TmaWarpSpecializedAdapterINS1H_15DefaultEpilogueISK_SL_SL_NS1G_6thread17LinearCombinationISK_Li1EffLNS1L_9ScaleType4KindE0ELNS_15FloatRoundStyleE2ESK_EENS1_15EpilogueDefaultEEEEEvvEEEEvNT_6ParamsE,"aw",@nobits
	.sectionflags	@""
	.align	16
	.zero		1024


//--------------------- .nv.shared.reserved.0     --------------------------
	.section	.nv.shared.reserved.0,"aw",@nobits
	.weak		__nv_reservedSMEM_offset_0_alias
	.size		__nv_reservedSMEM_offset_0_alias, 0, 0
	.other		__nv_reservedSMEM_offset_0_alias,@"STO_CUDA_RESERVED_SHARED STV_DEFAULT"
__nv_reservedSMEM_offset_0_alias:
	.zero		0


//--------------------- .nv.global                --------------------------
	.section	.nv.global,"aw",@nobits
.nv.global:
	.type		_ZN39_INTERNAL_0e9f5e74_4_k_cu_0f47a075_42894cute1_E,@object
	.size		_ZN39_INTERNAL_0e9f5e74_4_k_cu_0f47a075_42894cute1_E,(_ZN39_INTERNAL_0e9f5e74_4_k_cu_0f47a075_42894cuda3std3__45__cpo6cbeginE - _ZN39_INTERNAL_0e9f5e74_4_k_cu_0f47a075_42894cute1_E)
_ZN39_INTERNAL_0e9f5e74_4_k_cu_0f47a075_42894cute1_E:
	.zero		1
	.type		_ZN39_INTERNAL_0e9f5e74_4_k_cu_0f47a075_42894cuda3std3__45__cpo6cbeginE,@object
	.size		_ZN39_INTERNAL_0e9f5e74_4_k_cu_0f47a075_42894cuda3std3__45__cpo6cbeginE,(_ZN39_INTERNAL_0e9f5e74_4_k_cu_0f47a075_42894cuda3std3__48in_placeE - _ZN39_INTERNAL_0e9f5e74_4_k_cu_0f47a075_42894cuda3std3__45__cpo6cbeginE)
_ZN39_INTERNAL_0e9f5e74_4_k_cu_0f47a075_42894cuda3std3__45__cpo6cbeginE:
	.zero		1
	.type		_ZN39_INTERNAL_0e9f5e74_4_k_cu_0f47a075_42894cuda3std3__48in_placeE,@object
	.size		_ZN39_INTERNAL_0e9f5e74_4_k_cu_0f47a075_42894cuda3std3__48in_placeE,(_ZN39_INTERNAL_0e9f5e74_4_k_cu_0f47a075_42894cuda3std6ranges3__45__cpo9iter_moveE - _ZN39_INTERNAL_0e9f5e74_4_k_cu_0f47a075_42894cuda3std3__48in_placeE)
_ZN39_INTERNAL_0e9f5e74_4_k_cu_0f47a075_42894cuda3std3__48in_placeE:
	.zero		1
	.type		_ZN39_INTERNAL_0e9f5e74_4_k_cu_0f47a075_42894cuda3std6ranges3__45__cpo9iter_moveE,@object
	.size		_ZN39_INTERNAL_0e9f5e74_4_k_cu_0f47a075_42894cuda3std6ranges3__45__cpo9iter_moveE,(_ZN39_INTERNAL_0e9f5e74_4_k_cu_0f47a075_42894cuda3std3__45__cpo5beginE - _ZN39_INTERNAL_0e9f5e74_4_k_cu_0f47a075_42894cuda3std6ranges3__45__cpo9iter_moveE)
_ZN39_INTERNAL_0e9f5e74_4_k_cu_0f47a075_42894cuda3std6ranges3__45__cpo9iter_moveE:
	.zero		1
	.type		_ZN39_INTERNAL_0e9f5e74_4_k_cu_0f47a075_42894cuda3std3__45__cpo5beginE,@object
	.size		_ZN39_INTERNAL_0e9f5e74_4_k_cu_0f47a075_42894cuda3std3__45__cpo5beginE,(_ZN39_INTERNAL_0e9f5e74_4_k_cu_0f47a075_42894cuda3std3__441_GLOBAL__N__0e9f5e74_4_k_cu_0f47a075_42896ignoreE - _ZN39_INTERNAL_0e9f5e74_4_k_cu_0f47a075_42894cuda3std3__45__cpo5beginE)
_ZN39_INTERNAL_0e9f5e74_4_k_cu_0f47a075_42894cuda3std3__45__cpo5beginE:
	.zero		1
	.type		_ZN39_INTERNAL_0e9f5e74_4_k_cu_0f47a075_42894cuda3std3__441_GLOBAL__N__0e9f5e74_4_k_cu_0f47a075_42896ignoreE,@object
	.size		_ZN39_INTERNAL_0e9f5e74_4_k_cu_0f47a075_42894cuda3std3__441_GLOBAL__N__0e9f5e74_4_k_cu_0f47a075_42896ignoreE,(_ZN39_INTERNAL_0e9f5e74_4_k_cu_0f47a075_42894cute7productE - _ZN39_INTERNAL_0e9f5e74_4_k_cu_0f47a075_42894cuda3std3__441_GLOBAL__N__0e9f5e74_4_k_cu_0f47a075_42896ignoreE)
_ZN39_INTERNAL_0e9f5e74_4_k_cu_0f47a075_42894cuda3std3__441_GLOBAL__N__0e9f5e74_4_k_cu_0f47a075_42896ignoreE:
	.zero		1
	.type		_ZN39_INTERNAL_0e9f5e74_4_k_cu_0f47a075_42894cute7productE,@object
	.size		_ZN39_INTERNAL_0e9f5e74_4_k_cu_0f47a075_42894cute7productE,(_ZN39_INTERNAL_0e9f5e74_4_k_cu_0f47a075_42894cuda3std3__45__cpo3endE - _ZN39_INTERNAL_0e9f5e74_4_k_cu_0f47a075_42894cute7productE)
_ZN39_INTERNAL_0e9f5e74_4_k_cu_0f47a075_42894cute7productE:
	.zero		1
	.type		_ZN39_INTERNAL_0e9f5e74_4_k_cu_0f47a075_42894cuda3std3__45__cpo3endE,@object
	.size		_ZN39_INTERNAL_0e9f5e74_4_k_cu_0f47a075_42894cuda3std3__45__cpo3endE,(_ZN39_INTERNAL_0e9f5e74_4_k_cu_0f47a075_42894cuda3std3__419piecewise_constructE - _ZN39_INTERNAL_0e9f5e74_4_k_cu_0f47a075_42894cuda3std3__45__cpo3endE)
_ZN39_INTERNAL_0e9f5e74_4_k_cu_0f47a075_42894cuda3std3__45__cpo3endE:
	.zero		1
	.type		_ZN39_INTERNAL_0e9f5e74_4_k_cu_0f47a075_42894cuda3std3__419piecewise_constructE,@object
	.size		_ZN39_INTERNAL_0e9f5e74_4_k_cu_0f47a075_42894cuda3std3__419piecewise_constructE,(_ZN39_INTERNAL_0e9f5e74_4_k_cu_0f47a075_42894cuda3std3__45__cpo4cendE - _ZN39_INTERNAL_0e9f5e74_4_k_cu_0f47a075_42894cuda3std3__419piecewise_constructE)
_ZN39_INTERNAL_0e9f5e74_4_k_cu_0f47a075_42894cuda3std3__419piecewise_constructE:
	.zero		1
	.type		_ZN39_INTERNAL_0e9f5e74_4_k_cu_0f47a075_42894cuda3std3__45__cpo4cendE,@object
	.size		_ZN39_INTERNAL_0e9f5e74_4_k_cu_0f47a075_42894cuda3std3__45__cpo4cendE,(_ZN39_INTERNAL_0e9f5e74_4_k_cu_0f47a075_42894cuda3std6ranges3__45__cpo4swapE - _ZN39_INTERNAL_0e9f5e74_4_k_cu_0f47a075_42894cuda3std3__45__cpo4cendE)
_ZN39_INTERNAL_0e9f5e74_4_k_cu_0f47a075_42894cuda3std3__45__cpo4cendE:
	.zero		1
	.type		_ZN39_INTERNAL_0e9f5e74_4_k_cu_0f47a075_42894cuda3std6ranges3__45__cpo4swapE,@object
	.size		_ZN39_INTERNAL_0e9f5e74_4_k_cu_0f47a075_42894cuda3std6ranges3__45__cpo4swapE,(.L_7 - _ZN39_INTERNAL_0e9f5e74_4_k_cu_0f47a075_42894cuda3std6ranges3__45__cpo4swapE)
_ZN39_INTERNAL_0e9f5e74_4_k_cu_0f47a075_42894cuda3std6ranges3__45__cpo4swapE:
	.zero		1
.L_7:


//--------------------- .nv.constant0._ZN7cutlass13device_kernelINS_4gemm6kernel13GemmUniversalIN4cute5tupleIJiiiiEEENS1_10collective13CollectiveMmaINS1_37MainloopSm90TmaGmmaWarpSpecializedFP8ILi9ENS5_IJNS4_1CILi1EEENSA_ILi2EEESB_EEENS1_35KernelTmaWarpSpecializedCooperativeEEENS5_IJNSA_ILi256EEENSA_ILi128EEENSA_ILi64EEEEEENS_12float_e5m2_tENS5_IJlSB_lEEESK_SL_NS4_8TiledMMAINS4_8MMA_AtomIJNS4_4SM904GMMA31MMA_64x128x32_F32E5M2E5M2_SS_TNILNSP_7ScaleInE1ELSR_1EEEEEENS4_6LayoutINS5_IJSC_SB_SB_EEENS5_IJSB_NSA_ILi0EEESW_EEEEENS5_IJNS4_10UnderscoreESZ_SZ_EEEEENS4_23SM90_TMA_LOAD_MULTICASTENS4_14ComposedLayoutINS4_7SwizzleILi2ELi4ELi3EEENS4_18smem_ptr_flag_bitsILi8EEENSU_INS5_IJNSA_ILi8EEESI_EEENS5_IJSI_SB_EEEEEEEvNS4_8identityENS4_13SM90_TMA_LOADES1C_vS1D_EENS_8epilogue10collective6detail29Sm90TmaWarpSpecializedAdapterINS1H_15DefaultEpilogueISK_SL_SL_NS1G_6thread17LinearCombinationISK_Li1EffLNS1L_9ScaleType4KindE0ELNS_15FloatRoundStyleE2ESK_EENS1_15EpilogueDefaultEEEEEvvEEEEvNT_6ParamsE --------------------------
	.section	.nv.constant0._ZN7cutlass13device_kernelINS_4gemm6kernel13GemmUniversalIN4cute5tupleIJiiiiEEENS1_10collective13CollectiveMmaINS1_37MainloopSm90TmaGmmaWarpSpecializedFP8ILi9ENS5_IJNS4_1CILi1EEENSA_ILi2EEESB_EEENS1_35KernelTmaWarpSpecializedCooperativeEEENS5_IJNSA_ILi256EEENSA_ILi128EEENSA_ILi64EEEEEENS_12float_e5m2_tENS5_IJlSB_lEEESK_SL_NS4_8TiledMMAINS4_8MMA_AtomIJNS4_4SM904GMMA31MMA_64x128x32_F32E5M2E5M2_SS_TNILNSP_7ScaleInE1ELSR_1EEEEEENS4_6LayoutINS5_IJSC_SB_SB_EEENS5_IJSB_NSA_ILi0EEESW_EEEEENS5_IJNS4_10UnderscoreESZ_SZ_EEEEENS4_23SM90_TMA_LOAD_MULTICASTENS4_14ComposedLayoutINS4_7SwizzleILi2ELi4ELi3EEENS4_18smem_ptr_flag_bitsILi8EEENSU_INS5_IJNSA_ILi8EEESI_EEENS5_IJSI_SB_EEEEEEEvNS4_8identityENS4_13SM90_TMA_LOADES1C_vS1D_EENS_8epilogue10collective6detail29Sm90TmaWarpSpecializedAdapterINS1H_15DefaultEpilogueISK_SL_SL_NS1G_6thread17LinearCombinationISK_Li1EffLNS1L_9ScaleType4KindE0ELNS_15FloatRoundStyleE2ESK_EENS1_15EpilogueDefaultEEEEEvvEEEEvNT_6ParamsE,"a",@progbits
	.sectionflags	@""
	.align	4
.nv.constant0._ZN7cutlass13device_kernelINS_4gemm6kernel13GemmUniversalIN4cute5tupleIJiiiiEEENS1_10collective13CollectiveMmaINS1_37MainloopSm90TmaGmmaWarpSpecializedFP8ILi9ENS5_IJNS4_1CILi1EEENSA_ILi2EEESB_EEENS1_35KernelTmaWarpSpecializedCooperativeEEENS5_IJNSA_ILi256EEENSA_ILi128EEENSA_ILi64EEEEEENS_12float_e5m2_tENS5_IJlSB_lEEESK_SL_NS4_8TiledMMAINS4_8MMA_AtomIJNS4_4SM904GMMA31MMA_64x128x32_F32E5M2E5M2_SS_TNILNSP_7ScaleInE1ELSR_1EEEEEENS4_6LayoutINS5_IJSC_SB_SB_EEENS5_IJSB_NSA_ILi0EEESW_EEEEENS5_IJNS4_10UnderscoreESZ_SZ_EEEEENS4_23SM90_TMA_LOAD_MULTICASTENS4_14ComposedLayoutINS4_7SwizzleILi2ELi4ELi3EEENS4_18smem_ptr_flag_bitsILi8EEENSU_INS5_IJNSA_ILi8EEESI_EEENS5_IJSI_SB_EEEEEEEvNS4_8identityENS4_13SM90_TMA_LOADES1C_vS1D_EENS_8epilogue10collective6detail29Sm90TmaWarpSpecializedAdapterINS1H_15DefaultEpilogueISK_SL_SL_NS1G_6thread17LinearCombinationISK_Li1EffLNS1L_9ScaleType4KindE0ELNS_15FloatRoundStyleE2ESK_EENS1_15EpilogueDefaultEEEEEvvEEEEvNT_6ParamsE:
	.zero		1664


//--------------------- SYMBOLS --------------------------

	.type		.nv.reservedSmem.offset0,@object
	.size		.nv.reservedSmem.offset0,0x4
